// auto-generated by cutlass_sweep.gemm — config: {"arch": "sm_100", "cluster_m": 2, "cluster_n": 2, "dtype": "int8", "dtype_b": "int8", "layout": "nt", "stages": 0, "tile_k": 32, "tile_m": 64, "tile_n": 256}
#include "cutlass/cutlass.h"
#include "cutlass/gemm/collective/collective_builder.hpp"
#include "cutlass/gemm/device/gemm_universal_adapter.h"
#include "cutlass/gemm/kernel/gemm_universal.hpp"
#include "cutlass/epilogue/collective/collective_builder.hpp"

using ElemA = int8_t;
using ElemB = int8_t;
using ElemCD = int8_t;
using Acc  = int32_t;
using TileShape    = cute::Shape<cute::_64, cute::_256, cute::_32>;
using ClusterShape = cute::Shape<cute::_2, cute::_2, cute::_1>;

using CollectiveEpilogue = typename cutlass::epilogue::collective::CollectiveBuilder<
    cutlass::arch::Sm100, cutlass::arch::OpClassTensorOp,
    TileShape, ClusterShape,
    cutlass::epilogue::collective::EpilogueTileAuto,
    Acc, Acc,
    ElemCD, cutlass::layout::RowMajor, 128 / cutlass::sizeof_bits<ElemCD>::value,
    ElemCD, cutlass::layout::RowMajor, 128 / cutlass::sizeof_bits<ElemCD>::value,
    cutlass::epilogue::collective::EpilogueScheduleAuto
  >::CollectiveOp;

using CollectiveMainloop = typename cutlass::gemm::collective::CollectiveBuilder<
    cutlass::arch::Sm100, cutlass::arch::OpClassTensorOp,
    ElemA, cutlass::layout::RowMajor, 128 / cutlass::sizeof_bits<ElemA>::value,
    ElemB, cutlass::layout::ColumnMajor, 128 / cutlass::sizeof_bits<ElemB>::value,
    Acc,
    TileShape, ClusterShape,
    cutlass::gemm::collective::StageCountAutoCarveout<static_cast<int>(sizeof(typename CollectiveEpilogue::SharedStorage))>,
    cutlass::gemm::collective::KernelScheduleAuto
  >::CollectiveOp;

using GemmKernel = cutlass::gemm::kernel::GemmUniversal<
    cute::Shape<int,int,int,int>,
    CollectiveMainloop,
    CollectiveEpilogue
>;
using Gemm = cutlass::gemm::device::GemmUniversalAdapter<GemmKernel>;

// Force the device kernel symbol into the cubin without needing a host main.
auto* _anchor = &cutlass::device_kernel<GemmKernel>;


// ===== COMPILED SASS (sm_100a) =====

	.target	sm_100a

	.elftype	@"ET_EXEC"


//--------------------- .note.nv.tkinfo           --------------------------
	.section	.note.nv.tkinfo,"",@"SHT_NOTE"
	.sectionflags	@"SHF_NOTE_NV_TKINFO"
	.tkinfo
        /*0018*/ 	.word	0x00000002
        /*0030*/ 	.string	""
        /*0030*/ 	.string	"ptxas"
        /*0030*/ 	.string	"Cuda compilation tools, release 13.0, V13.0.88"
        /*0030*/ 	.string	"Build cuda_13.0.r13.0/compiler.36424714_0"
        /*0030*/ 	.string	"-arch sm_100a -m 64 "



//--------------------- .note.nv.cuinfo           --------------------------
	.section	.note.nv.cuinfo,"",@"SHT_NOTE"
	.sectionflags	@"SHF_NOTE_NV_CUINFO"
        /*0018*/ 	.short	0x0002
        /*001a*/ 	.short	0x0064
        /*001c*/ 	.short	0x0082
	.zero		2


//--------------------- .nv.info                  --------------------------
	.section	.nv.info,"",@"SHT_CUDA_INFO"
	.align	4


	//----- nvinfo : EIATTR_REGCOUNT
	.align		4
        /*0000*/ 	.byte	0x04, 0x2f
        /*0002*/ 	.short	(.L_20 - .L_19)
	.align		4
.L_19:
        /*0004*/ 	.word	index@(_ZN7cutlass13device_kernelINS_4gemm6kernel13GemmUniversalIN4cute5tupleIJiiiiEEENS1_10collective13CollectiveMmaINS1_35MainloopSm100TmaUmmaWarpSpecializedILi20ELi2ELi4ENS5_IJNS4_1CILi2EEESB_NSA_ILi1EEEEEEEENS5_IJNSA_ILi64EEENSA_ILi256EEENSA_ILi32EEEEEEaNS5_IJlSC_lEEEaSJ_NS4_8TiledMMAINS4_8MMA_AtomIJNS4_15SM100_MMA_S8_SSIaaiLi64ELi256ELNS4_4UMMA5MajorE0ELSO_0ELNSN_8SaturateE0EEEEEENS4_6LayoutINS5_IJSC_SC_SC_EEENS5_IJNSA_ILi0EEESU_SU_EEEEENS5_IJNS4_10UnderscoreESX_SX_EEEEENS4_23SM90_TMA_LOAD_MULTICASTENS4_14ComposedLayoutINS4_7SwizzleILi1ELi4ELi3EEENS4_18smem_ptr_flag_bitsILi8EEENSS_INS5_IJNSA_ILi8EEESH_EEENS5_IJSH_SC_EEEEEEEvNS4_8identityES10_S1A_vS1B_EENS_8epilogue10collective18CollectiveEpilogueINS1D_23Sm100TmaWarpSpecializedILi4ELi2ELi32ELb0ELb0EEEJSI_NS5_IJNSS_ISF_SC_EES1I_EEEaSJ_aSJ_NS1D_6fusion15FusionCallbacksIS1H_NS1K_17LinearCombinationIaiaiLNS_15FloatRoundStyleE2EEESI_S1J_JEEENS4_5SM1004TMEM4LOAD26SM100_TMEM_LOAD_16dp32b32xENS4_13SM90_TMA_LOADENS11_INS12_ILi2ELi4ELi3EEES15_NSS_INS5_IJS16_SF_EEENS5_IJSF_SC_EEEEEEENS4_39AutoVectorizingCopyWithAssumedAlignmentILi128EEENS4_14SM90_TMA_STOREES1Z_S21_S21_EEEvvEEEEvNT_6ParamsE)
        /*0008*/ 	.word	0x0000005c


	//----- nvinfo : EIATTR_FRAME_SIZE
	.align		4
.L_20:
        /*000c*/ 	.byte	0x04, 0x11
        /*000e*/ 	.short	(.L_22 - .L_21)
	.align		4
.L_21:
        /*0010*/ 	.word	index@($__internal_2_$__cuda_sm10x_tcgen05_guardrail_trap_unallocated_columns_being_dealloced)
        /*0014*/ 	.word	0x00000000


	//----- nvinfo : EIATTR_FRAME_SIZE
	.align		4
.L_22:
        /*0018*/ 	.byte	0x04, 0x11
        /*001a*/ 	.short	(.L_24 - .L_23)
	.align		4
.L_23:
        /*001c*/ 	.word	index@($__internal_1_$__cuda_sm10x_tcgen05_guardrail_trap_phase_invalid_during_alloc)
        /*0020*/ 	.word	0x00000000


	//----- nvinfo : EIATTR_FRAME_SIZE
	.align		4
.L_24:
        /*0024*/ 	.byte	0x04, 0x11
        /*0026*/ 	.short	(.L_26 - .L_25)
	.align		4
.L_25:
        /*0028*/ 	.word	index@($__internal_0_$__cuda_sm10x_tcgen05_guardrail_trap_col_being_dealloced_not_returned_by_alloc)
        /*002c*/ 	.word	0x00000000


	//----- nvinfo : EIATTR_FRAME_SIZE
	.align		4
.L_26:
        /*0030*/ 	.byte	0x04, 0x11
        /*0032*/ 	.short	(.L_28 - .L_27)
	.align		4
.L_27:
        /*0034*/ 	.word	index@(_ZN7cutlass13device_kernelINS_4gemm6kernel13GemmUniversalIN4cute5tupleIJiiiiEEENS1_10collective13CollectiveMmaINS1_35MainloopSm100TmaUmmaWarpSpecializedILi20ELi2ELi4ENS5_IJNS4_1CILi2EEESB_NSA_ILi1EEEEEEEENS5_IJNSA_ILi64EEENSA_ILi256EEENSA_ILi32EEEEEEaNS5_IJlSC_lEEEaSJ_NS4_8TiledMMAINS4_8MMA_AtomIJNS4_15SM100_MMA_S8_SSIaaiLi64ELi256ELNS4_4UMMA5MajorE0ELSO_0ELNSN_8SaturateE0EEEEEENS4_6LayoutINS5_IJSC_SC_SC_EEENS5_IJNSA_ILi0EEESU_SU_EEEEENS5_IJNS4_10UnderscoreESX_SX_EEEEENS4_23SM90_TMA_LOAD_MULTICASTENS4_14ComposedLayoutINS4_7SwizzleILi1ELi4ELi3EEENS4_18smem_ptr_flag_bitsILi8EEENSS_INS5_IJNSA_ILi8EEESH_EEENS5_IJSH_SC_EEEEEEEvNS4_8identityES10_S1A_vS1B_EENS_8epilogue10collective18CollectiveEpilogueINS1D_23Sm100TmaWarpSpecializedILi4ELi2ELi32ELb0ELb0EEEJSI_NS5_IJNSS_ISF_SC_EES1I_EEEaSJ_aSJ_NS1D_6fusion15FusionCallbacksIS1H_NS1K_17LinearCombinationIaiaiLNS_15FloatRoundStyleE2EEESI_S1J_JEEENS4_5SM1004TMEM4LOAD26SM100_TMEM_LOAD_16dp32b32xENS4_13SM90_TMA_LOADENS11_INS12_ILi2ELi4ELi3EEES15_NSS_INS5_IJS16_SF_EEENS5_IJSF_SC_EEEEEEENS4_39AutoVectorizingCopyWithAssumedAlignmentILi128EEENS4_14SM90_TMA_STOREES1Z_S21_S21_EEEvvEEEEvNT_6ParamsE)
        /*0038*/ 	.word	0x00000000


	//----- nvinfo : EIATTR_MIN_STACK_SIZE
	.align		4
.L_28:
        /*003c*/ 	.byte	0x04, 0x12
        /*003e*/ 	.short	(.L_30 - .L_29)
	.align		4
.L_29:
        /*0040*/ 	.word	index@(_ZN7cutlass13device_kernelINS_4gemm6kernel13GemmUniversalIN4cute5tupleIJiiiiEEENS1_10collective13CollectiveMmaINS1_35MainloopSm100TmaUmmaWarpSpecializedILi20ELi2ELi4ENS5_IJNS4_1CILi2EEESB_NSA_ILi1EEEEEEEENS5_IJNSA_ILi64EEENSA_ILi256EEENSA_ILi32EEEEEEaNS5_IJlSC_lEEEaSJ_NS4_8TiledMMAINS4_8MMA_AtomIJNS4_15SM100_MMA_S8_SSIaaiLi64ELi256ELNS4_4UMMA5MajorE0ELSO_0ELNSN_8SaturateE0EEEEEENS4_6LayoutINS5_IJSC_SC_SC_EEENS5_IJNSA_ILi0EEESU_SU_EEEEENS5_IJNS4_10UnderscoreESX_SX_EEEEENS4_23SM90_TMA_LOAD_MULTICASTENS4_14ComposedLayoutINS4_7SwizzleILi1ELi4ELi3EEENS4_18smem_ptr_flag_bitsILi8EEENSS_INS5_IJNSA_ILi8EEESH_EEENS5_IJSH_SC_EEEEEEEvNS4_8identityES10_S1A_vS1B_EENS_8epilogue10collective18CollectiveEpilogueINS1D_23Sm100TmaWarpSpecializedILi4ELi2ELi32ELb0ELb0EEEJSI_NS5_IJNSS_ISF_SC_EES1I_EEEaSJ_aSJ_NS1D_6fusion15FusionCallbacksIS1H_NS1K_17LinearCombinationIaiaiLNS_15FloatRoundStyleE2EEESI_S1J_JEEENS4_5SM1004TMEM4LOAD26SM100_TMEM_LOAD_16dp32b32xENS4_13SM90_TMA_LOADENS11_INS12_ILi2ELi4ELi3EEES15_NSS_INS5_IJS16_SF_EEENS5_IJSF_SC_EEEEEEENS4_39AutoVectorizingCopyWithAssumedAlignmentILi128EEENS4_14SM90_TMA_STOREES1Z_S21_S21_EEEvvEEEEvNT_6ParamsE)
        /*0044*/ 	.word	0x00000000
.L_30:


//--------------------- .nv.compat                --------------------------
	.section	.nv.compat,"",@"SHT_CUDA_COMPAT_INFO"
	.align	4
        /*0000*/ 	.byte	0x02, 0x09, 0x01, 0x00, 0x02, 0x02, 0x03, 0x00, 0x02, 0x05, 0x06, 0x00, 0x03, 0x07, 0x01, 0x01
        /*0010*/ 	.byte	0x02, 0x03, 0x01, 0x00, 0x02, 0x06, 0x01, 0x00, 0x04, 0x0b, 0x08, 0x00, 0x01, 0x00, 0x00, 0x00
        /*0020*/ 	.byte	0x00, 0x00, 0x00, 0x00


//--------------------- .nv.info._ZN7cutlass13device_kernelINS_4gemm6kernel13GemmUniversalIN4cute5tupleIJiiiiEEENS1_10collective13CollectiveMmaINS1_35MainloopSm100TmaUmmaWarpSpecializedILi20ELi2ELi4ENS5_IJNS4_1CILi2EEESB_NSA_ILi1EEEEEEEENS5_IJNSA_ILi64EEENSA_ILi256EEENSA_ILi32EEEEEEaNS5_IJlSC_lEEEaSJ_NS4_8TiledMMAINS4_8MMA_AtomIJNS4_15SM100_MMA_S8_SSIaaiLi64ELi256ELNS4_4UMMA5MajorE0ELSO_0ELNSN_8SaturateE0EEEEEENS4_6LayoutINS5_IJSC_SC_SC_EEENS5_IJNSA_ILi0EEESU_SU_EEEEENS5_IJNS4_10UnderscoreESX_SX_EEEEENS4_23SM90_TMA_LOAD_MULTICASTENS4_14ComposedLayoutINS4_7SwizzleILi1ELi4ELi3EEENS4_18smem_ptr_flag_bitsILi8EEENSS_INS5_IJNSA_ILi8EEESH_EEENS5_IJSH_SC_EEEEEEEvNS4_8identityES10_S1A_vS1B_EENS_8epilogue10collective18CollectiveEpilogueINS1D_23Sm100TmaWarpSpecializedILi4ELi2ELi32ELb0ELb0EEEJSI_NS5_IJNSS_ISF_SC_EES1I_EEEaSJ_aSJ_NS1D_6fusion15FusionCallbacksIS1H_NS1K_17LinearCombinationIaiaiLNS_15FloatRoundStyleE2EEESI_S1J_JEEENS4_5SM1004TMEM4LOAD26SM100_TMEM_LOAD_16dp32b32xENS4_13SM90_TMA_LOADENS11_INS12_ILi2ELi4ELi3EEES15_NSS_INS5_IJS16_SF_EEENS5_IJSF_SC_EEEEEEENS4_39AutoVectorizingCopyWithAssumedAlignmentILi128EEENS4_14SM90_TMA_STOREES1Z_S21_S21_EEEvvEEEEvNT_6ParamsE --------------------------
	.section	.nv.info._ZN7cutlass13device_kernelINS_4gemm6kernel13GemmUniversalIN4cute5tupleIJiiiiEEENS1_10collective13CollectiveMmaINS1_35MainloopSm100TmaUmmaWarpSpecializedILi20ELi2ELi4ENS5_IJNS4_1CILi2EEESB_NSA_ILi1EEEEEEEENS5_IJNSA_ILi64EEENSA_ILi256EEENSA_ILi32EEEEEEaNS5_IJlSC_lEEEaSJ_NS4_8TiledMMAINS4_8MMA_AtomIJNS4_15SM100_MMA_S8_SSIaaiLi64ELi256ELNS4_4UMMA5MajorE0ELSO_0ELNSN_8SaturateE0EEEEEENS4_6LayoutINS5_IJSC_SC_SC_EEENS5_IJNSA_ILi0EEESU_SU_EEEEENS5_IJNS4_10UnderscoreESX_SX_EEEEENS4_23SM90_TMA_LOAD_MULTICASTENS4_14ComposedLayoutINS4_7SwizzleILi1ELi4ELi3EEENS4_18smem_ptr_flag_bitsILi8EEENSS_INS5_IJNSA_ILi8EEESH_EEENS5_IJSH_SC_EEEEEEEvNS4_8identityES10_S1A_vS1B_EENS_8epilogue10collective18CollectiveEpilogueINS1D_23Sm100TmaWarpSpecializedILi4ELi2ELi32ELb0ELb0EEEJSI_NS5_IJNSS_ISF_SC_EES1I_EEEaSJ_aSJ_NS1D_6fusion15FusionCallbacksIS1H_NS1K_17LinearCombinationIaiaiLNS_15FloatRoundStyleE2EEESI_S1J_JEEENS4_5SM1004TMEM4LOAD26SM100_TMEM_LOAD_16dp32b32xENS4_13SM90_TMA_LOADENS11_INS12_ILi2ELi4ELi3EEES15_NSS_INS5_IJS16_SF_EEENS5_IJSF_SC_EEEEEEENS4_39AutoVectorizingCopyWithAssumedAlignmentILi128EEENS4_14SM90_TMA_STOREES1Z_S21_S21_EEEvvEEEEvNT_6ParamsE,"",@"SHT_CUDA_INFO"
	.sectionflags	@""
	.align	4


	//----- nvinfo : EIATTR_CUDA_API_VERSION
	.align		4
        /*0000*/ 	.byte	0x04, 0x37
        /*0002*/ 	.short	(.L_32 - .L_31)
.L_31:
        /*0004*/ 	.word	0x00000082


	//----- nvinfo : EIATTR_KPARAM_INFO
	.align		4
.L_32:
        /*0008*/ 	.byte	0x04, 0x17
        /*000a*/ 	.short	(.L_34 - .L_33)
.L_33:
        /*000c*/ 	.word	0x00000000
        /*0010*/ 	.short	0x0000
        /*0012*/ 	.short	0x0000
        /*0014*/ 	.byte	0x00, 0xf0, 0x01, 0x20


	//----- nvinfo : EIATTR_AT_ENTRY_FRAGMENTS
	.align		4
.L_34:
        /*0018*/ 	.byte	0x04, 0x4f
        /*001a*/ 	.short	(.L_36 - .L_35)


	//   ....[0]....
.L_35:
        /*001c*/ 	.word	0x00000006


	//----- nvinfo : EIATTR_RESERVED_SMEM_USED
	.align		4
.L_36:
        /*0020*/ 	.byte	0x01, 0x41
	.zero		2


	//----- nvinfo : EIATTR_SPARSE_MMA_MASK
	.align		4
        /*0024*/ 	.byte	0x03, 0x50
        /*0026*/ 	.short	0x0000


	//----- nvinfo : EIATTR_TCGEN05_1CTA_USED
	.align		4
        /*0028*/ 	.byte	0x01, 0x51
	.zero		2


	//----- nvinfo : EIATTR_MAXREG_COUNT
	.align		4
        /*002c*/ 	.byte	0x03, 0x1b
        /*002e*/ 	.short	0x00ff


	//----- nvinfo : EIATTR_NUM_BARRIERS
	.align		4
        /*0030*/ 	.byte	0x02, 0x4c
        /*0032*/ 	.byte	0x07
	.zero		1


	//----- nvinfo : EIATTR_EXTERNS
	.align		4
        /*0034*/ 	.byte	0x04, 0x0f
        /*0036*/ 	.short	(.L_38 - .L_37)


	//   ....[0]....
	.align		4
.L_37:
        /*0038*/ 	.word	index@(__assertfail)


	//----- nvinfo : EIATTR_MERCURY_ISA_VERSION
	.align		4
.L_38:
        /*003c*/ 	.byte	0x03, 0x5f
        /*003e*/ 	.short	0x0101


	//----- nvinfo : EIATTR_INT_WARP_WIDE_INSTR_OFFSETS
	.align		4
        /*0040*/ 	.byte	0x04, 0x31
        /*0042*/ 	.short	(.L_40 - .L_39)


	//   ....[0]....
.L_39:
        /*0044*/ 	.word	0x00004850


	//   ....[1]....
        /*0048*/ 	.word	0x00004880


	//   ....[2]....
        /*004c*/ 	.word	0x000048a0


	//   ....[3]....
        /*0050*/ 	.word	0x000053e0


	//   ....[4]....
        /*0054*/ 	.word	0x00005450


	//   ....[5]....
        /*0058*/ 	.word	0x00005530


	//   ....[6]....
        /*005c*/ 	.word	0x000055b0


	//   ....[7]....
        /*0060*/ 	.word	0x000056b0


	//   ....[8]....
        /*0064*/ 	.word	0x00005730


	//   ....[9]....
        /*0068*/ 	.word	0x00005820


	//   ....[10]....
        /*006c*/ 	.word	0x000058d0


	//----- nvinfo : EIATTR_COOP_GROUP_MASK_REGIDS
	.align		4
.L_40:
        /*0070*/ 	.byte	0x04, 0x29
        /*0072*/ 	.short	(.L_42 - .L_41)


	//   ....[0]....
.L_41:
        /*0074*/ 	.word	0xffffffff


	//   ....[1]....
        /*0078*/ 	.word	0xffffffff


	//   ....[2]....
        /*007c*/ 	.word	0xffffffff


	//   ....[3]....
        /*0080*/ 	.word	0xffffffff


	//   ....[4]....
        /*0084*/ 	.word	0xffffffff


	//   ....[5]....
        /*0088*/ 	.word	0xffffffff


	//   ....[6]....
        /*008c*/ 	.word	0xffffffff


	//   ....[7]....
        /*0090*/ 	.word	0xffffffff


	//   ....[8]....
        /*0094*/ 	.word	0xffffffff


	//   ....[9]....
        /*0098*/ 	.word	0xffffffff


	//   ....[10]....
        /*009c*/ 	.word	0xffffffff


	//   ....[11]....
        /*00a0*/ 	.word	0xffffffff


	//   ....[12]....
        /*00a4*/ 	.word	0xffffffff


	//   ....[13]....
        /*00a8*/ 	.word	0xffffffff


	//----- nvinfo : EIATTR_COOP_GROUP_INSTR_OFFSETS
	.align		4
.L_42:
        /*00ac*/ 	.byte	0x04, 0x28
        /*00ae*/ 	.short	(.L_44 - .L_43)


	//   ....[0]....
.L_43:
        /*00b0*/ 	.word	0x00000080


	//   ....[1]....
        /*00b4*/ 	.word	0x000004f0


	//   ....[2]....
        /*00b8*/ 	.word	0x000008d0


	//   ....[3]....
        /*00bc*/ 	.word	0x00000a70


	//   ....[4]....
        /*00c0*/ 	.word	0x00000b70


	//   ....[5]....
        /*00c4*/ 	.word	0x00000ce0


	//   ....[6]....
        /*00c8*/ 	.word	0x00000e80


	//   ....[7]....
        /*00cc*/ 	.word	0x00001030


	//   ....[8]....
        /*00d0*/ 	.word	0x000023d0


	//   ....[9]....
        /*00d4*/ 	.word	0x00003b90


	//   ....[10]....
        /*00d8*/ 	.word	0x00003da0


	//   ....[11]....
        /*00dc*/ 	.word	0x00003dd0


	//   ....[12]....
        /*00e0*/ 	.word	0x00004730


	//   ....[13]....
        /*00e4*/ 	.word	0x00004960


	//----- nvinfo : EIATTR_VRC_CTA_INIT_COUNT
	.align		4
.L_44:
        /*00e8*/ 	.byte	0x02, 0x4a
        /*00ea*/ 	.byte	0x80
	.zero		1


	//----- nvinfo : EIATTR_SYSCALL_OFFSETS
	.align		4
        /*00ec*/ 	.byte	0x04, 0x46
        /*00ee*/ 	.short	(.L_46 - .L_45)


	//   ....[0]....
.L_45:
        /*00f0*/ 	.word	0x00006560


	//   ....[1]....
        /*00f4*/ 	.word	0x000066a0


	//   ....[2]....
        /*00f8*/ 	.word	0x00006ed0


	//   ....[3]....
        /*00fc*/ 	.word	0x00007c70


	//   ....[4]....
        /*0100*/ 	.word	0x000089c0


	//   ....[5]....
        /*0104*/ 	.word	0x00009730


	//----- nvinfo : EIATTR_MBARRIER_INSTR_OFFSETS
	.align		4
.L_46:
        /*0108*/ 	.byte	0x04, 0x39
        /*010a*/ 	.short	(.L_48 - .L_47)


	//   ....[0]....
.L_47:
        /*010c*/ 	.word	0x00000630
        /*0110*/ 	.word	0x000000ff
        /*0114*/ 	.word	0x00000000
        /*0118*/ 	.short	0x0100
        /*011a*/ 	.byte	0x04
	.zero		1


	//   ....[1]....
        /*011c*/ 	.word	0x00000640
        /*0120*/ 	.word	0x000000ff
        /*0124*/ 	.word	0x000000a0
        /*0128*/ 	.short	0x0100
        /*012a*/ 	.byte	0x04
	.zero		1


	//   ....[2]....
        /*012c*/ 	.word	0x00000650
        /*0130*/ 	.word	0x000000ff
        /*0134*/ 	.word	0x00000008
        /*0138*/ 	.short	0x0100
        /*013a*/ 	.byte	0x04
	.zero		1


	//   ....[3]....
        /*013c*/ 	.word	0x00000660
        /*0140*/ 	.word	0x000000ff
        /*0144*/ 	.word	0x000000a8
        /*0148*/ 	.short	0x0100
        /*014a*/ 	.byte	0x04
	.zero		1


	//   ....[4]....
        /*014c*/ 	.word	0x00000670
        /*0150*/ 	.word	0x000000ff
        /*0154*/ 	.word	0x00000010
        /*0158*/ 	.short	0x0100
        /*015a*/ 	.byte	0x04
	.zero		1


	//   ....[5]....
        /*015c*/ 	.word	0x00000680
        /*0160*/ 	.word	0x000000ff
        /*0164*/ 	.word	0x000000b0
        /*0168*/ 	.short	0x0100
        /*016a*/ 	.byte	0x04
	.zero		1


	//   ....[6]....
        /*016c*/ 	.word	0x00000690
        /*0170*/ 	.word	0x000000ff
        /*0174*/ 	.word	0x00000018
        /*0178*/ 	.short	0x0100
        /*017a*/ 	.byte	0x04
	.zero		1


	//   ....[7]....
        /*017c*/ 	.word	0x000006a0
        /*0180*/ 	.word	0x000000ff
        /*0184*/ 	.word	0x000000b8
        /*0188*/ 	.short	0x0100
        /*018a*/ 	.byte	0x04
	.zero		1


	//   ....[8]....
        /*018c*/ 	.word	0x000006b0
        /*0190*/ 	.word	0x000000ff
        /*0194*/ 	.word	0x00000020
        /*0198*/ 	.short	0x0100
        /*019a*/ 	.byte	0x04
	.zero		1


	//   ....[9]....
        /*019c*/ 	.word	0x000006c0
        /*01a0*/ 	.word	0x000000ff
        /*01a4*/ 	.word	0x000000c0
        /*01a8*/ 	.short	0x0100
        /*01aa*/ 	.byte	0x04
	.zero		1


	//   ....[10]....
        /*01ac*/ 	.word	0x000006d0
        /*01b0*/ 	.word	0x000000ff
        /*01b4*/ 	.word	0x00000028
        /*01b8*/ 	.short	0x0100
        /*01ba*/ 	.byte	0x04
	.zero		1


	//   ....[11]....
        /*01bc*/ 	.word	0x000006e0
        /*01c0*/ 	.word	0x000000ff
        /*01c4*/ 	.word	0x000000c8
        /*01c8*/ 	.short	0x0100
        /*01ca*/ 	.byte	0x04
	.zero		1


	//   ....[12]....
        /*01cc*/ 	.word	0x000006f0
        /*01d0*/ 	.word	0x000000ff
        /*01d4*/ 	.word	0x00000030
        /*01d8*/ 	.short	0x0100
        /*01da*/ 	.byte	0x04
	.zero		1


	//   ....[13]....
        /*01dc*/ 	.word	0x00000700
        /*01e0*/ 	.word	0x000000ff
        /*01e4*/ 	.word	0x000000d0
        /*01e8*/ 	.short	0x0100
        /*01ea*/ 	.byte	0x04
	.zero		1


	//   ....[14]....
        /*01ec*/ 	.word	0x00000710
        /*01f0*/ 	.word	0x000000ff
        /*01f4*/ 	.word	0x00000038
        /*01f8*/ 	.short	0x0100
        /*01fa*/ 	.byte	0x04
	.zero		1


	//   ....[15]....
        /*01fc*/ 	.word	0x00000720
        /*0200*/ 	.word	0x000000ff
        /*0204*/ 	.word	0x000000d8
        /*0208*/ 	.short	0x0100
        /*020a*/ 	.byte	0x04
	.zero		1


	//   ....[16]....
        /*020c*/ 	.word	0x00000730
        /*0210*/ 	.word	0x000000ff
        /*0214*/ 	.word	0x00000040
        /*0218*/ 	.short	0x0100
        /*021a*/ 	.byte	0x04
	.zero		1


	//   ....[17]....
        /*021c*/ 	.word	0x00000740
        /*0220*/ 	.word	0x000000ff
        /*0224*/ 	.word	0x000000e0
        /*0228*/ 	.short	0x0100
        /*022a*/ 	.byte	0x04
	.zero		1


	//   ....[18]....
        /*022c*/ 	.word	0x00000750
        /*0230*/ 	.word	0x000000ff
        /*0234*/ 	.word	0x00000048
        /*0238*/ 	.short	0x0100
        /*023a*/ 	.byte	0x04
	.zero		1


	//   ....[19]....
        /*023c*/ 	.word	0x00000760
        /*0240*/ 	.word	0x000000ff
        /*0244*/ 	.word	0x000000e8
        /*0248*/ 	.short	0x0100
        /*024a*/ 	.byte	0x04
	.zero		1


	//   ....[20]....
        /*024c*/ 	.word	0x00000770
        /*0250*/ 	.word	0x000000ff
        /*0254*/ 	.word	0x00000050
        /*0258*/ 	.short	0x0100
        /*025a*/ 	.byte	0x04
	.zero		1


	//   ....[21]....
        /*025c*/ 	.word	0x00000780
        /*0260*/ 	.word	0x000000ff
        /*0264*/ 	.word	0x000000f0
        /*0268*/ 	.short	0x0100
        /*026a*/ 	.byte	0x04
	.zero		1


	//   ....[22]....
        /*026c*/ 	.word	0x00000790
        /*0270*/ 	.word	0x000000ff
        /*0274*/ 	.word	0x00000058
        /*0278*/ 	.short	0x0100
        /*027a*/ 	.byte	0x04
	.zero		1


	//   ....[23]....
        /*027c*/ 	.word	0x000007a0
        /*0280*/ 	.word	0x000000ff
        /*0284*/ 	.word	0x000000f8
        /*0288*/ 	.short	0x0100
        /*028a*/ 	.byte	0x04
	.zero		1


	//   ....[24]....
        /*028c*/ 	.word	0x000007b0
        /*0290*/ 	.word	0x000000ff
        /*0294*/ 	.word	0x00000060
        /*0298*/ 	.short	0x0100
        /*029a*/ 	.byte	0x04
	.zero		1


	//   ....[25]....
        /*029c*/ 	.word	0x000007c0
        /*02a0*/ 	.word	0x000000ff
        /*02a4*/ 	.word	0x00000100
        /*02a8*/ 	.short	0x0100
        /*02aa*/ 	.byte	0x04
	.zero		1


	//   ....[26]....
        /*02ac*/ 	.word	0x000007d0
        /*02b0*/ 	.word	0x000000ff
        /*02b4*/ 	.word	0x00000068
        /*02b8*/ 	.short	0x0100
        /*02ba*/ 	.byte	0x04
	.zero		1


	//   ....[27]....
        /*02bc*/ 	.word	0x000007e0
        /*02c0*/ 	.word	0x000000ff
        /*02c4*/ 	.word	0x00000108
        /*02c8*/ 	.short	0x0100
        /*02ca*/ 	.byte	0x04
	.zero		1


	//   ....[28]....
        /*02cc*/ 	.word	0x000007f0
        /*02d0*/ 	.word	0x000000ff
        /*02d4*/ 	.word	0x00000070
        /*02d8*/ 	.short	0x0100
        /*02da*/ 	.byte	0x04
	.zero		1


	//   ....[29]....
        /*02dc*/ 	.word	0x00000800
        /*02e0*/ 	.word	0x000000ff
        /*02e4*/ 	.word	0x00000110
        /*02e8*/ 	.short	0x0100
        /*02ea*/ 	.byte	0x04
	.zero		1


	//   ....[30]....
        /*02ec*/ 	.word	0x00000810
        /*02f0*/ 	.word	0x000000ff
        /*02f4*/ 	.word	0x00000078
        /*02f8*/ 	.short	0x0100
        /*02fa*/ 	.byte	0x04
	.zero		1


	//   ....[31]....
        /*02fc*/ 	.word	0x00000820
        /*0300*/ 	.word	0x000000ff
        /*0304*/ 	.word	0x00000118
        /*0308*/ 	.short	0x0100
        /*030a*/ 	.byte	0x04
	.zero		1


	//   ....[32]....
        /*030c*/ 	.word	0x00000830
        /*0310*/ 	.word	0x000000ff
        /*0314*/ 	.word	0x00000080
        /*0318*/ 	.short	0x0100
        /*031a*/ 	.byte	0x04
	.zero		1


	//   ....[33]....
        /*031c*/ 	.word	0x00000840
        /*0320*/ 	.word	0x000000ff
        /*0324*/ 	.word	0x00000120
        /*0328*/ 	.short	0x0100
        /*032a*/ 	.byte	0x04
	.zero		1


	//   ....[34]....
        /*032c*/ 	.word	0x00000850
        /*0330*/ 	.word	0x000000ff
        /*0334*/ 	.word	0x00000088
        /*0338*/ 	.short	0x0100
        /*033a*/ 	.byte	0x04
	.zero		1


	//   ....[35]....
        /*033c*/ 	.word	0x00000860
        /*0340*/ 	.word	0x000000ff
        /*0344*/ 	.word	0x00000128
        /*0348*/ 	.short	0x0100
        /*034a*/ 	.byte	0x04
	.zero		1


	//   ....[36]....
        /*034c*/ 	.word	0x00000870
        /*0350*/ 	.word	0x000000ff
        /*0354*/ 	.word	0x00000090
        /*0358*/ 	.short	0x0100
        /*035a*/ 	.byte	0x04
	.zero		1


	//   ....[37]....
        /*035c*/ 	.word	0x00000880
        /*0360*/ 	.word	0x000000ff
        /*0364*/ 	.word	0x00000130
        /*0368*/ 	.short	0x0100
        /*036a*/ 	.byte	0x04
	.zero		1


	//   ....[38]....
        /*036c*/ 	.word	0x00000890
        /*0370*/ 	.word	0x000000ff
        /*0374*/ 	.word	0x00000098
        /*0378*/ 	.short	0x0100
        /*037a*/ 	.byte	0x04
	.zero		1


	//   ....[39]....
        /*037c*/ 	.word	0x000008a0
        /*0380*/ 	.word	0x000000ff
        /*0384*/ 	.word	0x00000138
        /*0388*/ 	.short	0x0100
        /*038a*/ 	.byte	0x04
	.zero		1


	//   ....[40]....
        /*038c*/ 	.word	0x000009e0
        /*0390*/ 	.word	0x000000ff
        /*0394*/ 	.word	0x00000140
        /*0398*/ 	.short	0x0100
        /*039a*/ 	.byte	0x04
	.zero		1


	//   ....[41]....
        /*039c*/ 	.word	0x000009f0
        /*03a0*/ 	.word	0x000000ff
        /*03a4*/ 	.word	0x00000160
        /*03a8*/ 	.short	0x0100
        /*03aa*/ 	.byte	0x04
	.zero		1


	//   ....[42]....
        /*03ac*/ 	.word	0x00000a00
        /*03b0*/ 	.word	0x000000ff
        /*03b4*/ 	.word	0x00000148
        /*03b8*/ 	.short	0x0100
        /*03ba*/ 	.byte	0x04
	.zero		1


	//   ....[43]....
        /*03bc*/ 	.word	0x00000a10
        /*03c0*/ 	.word	0x000000ff
        /*03c4*/ 	.word	0x00000168
        /*03c8*/ 	.short	0x0100
        /*03ca*/ 	.byte	0x04
	.zero		1


	//   ....[44]....
        /*03cc*/ 	.word	0x00000a20
        /*03d0*/ 	.word	0x000000ff
        /*03d4*/ 	.word	0x00000150
        /*03d8*/ 	.short	0x0100
        /*03da*/ 	.byte	0x04
	.zero		1


	//   ....[45]....
        /*03dc*/ 	.word	0x00000a30
        /*03e0*/ 	.word	0x000000ff
        /*03e4*/ 	.word	0x00000170
        /*03e8*/ 	.short	0x0100
        /*03ea*/ 	.byte	0x04
	.zero		1


	//   ....[46]....
        /*03ec*/ 	.word	0x00000a40
        /*03f0*/ 	.word	0x000000ff
        /*03f4*/ 	.word	0x00000158
        /*03f8*/ 	.short	0x0100
        /*03fa*/ 	.byte	0x04
	.zero		1


	//   ....[47]....
        /*03fc*/ 	.word	0x00000a50
        /*0400*/ 	.word	0x000000ff
        /*0404*/ 	.word	0x00000178
        /*0408*/ 	.short	0x0100
        /*040a*/ 	.byte	0x04
	.zero		1


	//   ....[48]....
        /*040c*/ 	.word	0x00000b40
        /*0410*/ 	.word	0x000000ff
        /*0414*/ 	.word	0x00000180
        /*0418*/ 	.short	0x0100
        /*041a*/ 	.byte	0x06
	.zero		1


	//   ....[49]....
        /*041c*/ 	.word	0x00000b50
        /*0420*/ 	.word	0x000000ff
        /*0424*/ 	.word	0x00000188
        /*0428*/ 	.short	0x0100
        /*042a*/ 	.byte	0x06
	.zero		1


	//   ....[50]....
        /*042c*/ 	.word	0x00000c90
        /*0430*/ 	.word	0x000000ff
        /*0434*/ 	.word	0x00000190
        /*0438*/ 	.short	0x0100
        /*043a*/ 	.byte	0x06
	.zero		1


	//   ....[51]....
        /*043c*/ 	.word	0x00000ca0
        /*0440*/ 	.word	0x000000ff
        /*0444*/ 	.word	0x000001a0
        /*0448*/ 	.short	0x0100
        /*044a*/ 	.byte	0x06
	.zero		1


	//   ....[52]....
        /*044c*/ 	.word	0x00000cb0
        /*0450*/ 	.word	0x000000ff
        /*0454*/ 	.word	0x00000198
        /*0458*/ 	.short	0x0100
        /*045a*/ 	.byte	0x06
	.zero		1


	//   ....[53]....
        /*045c*/ 	.word	0x00000cc0
        /*0460*/ 	.word	0x000000ff
        /*0464*/ 	.word	0x000001a8
        /*0468*/ 	.short	0x0100
        /*046a*/ 	.byte	0x06
	.zero		1


	//   ....[54]....
        /*046c*/ 	.word	0x00000df0
        /*0470*/ 	.word	0x000000ff
        /*0474*/ 	.word	0x000001b0
        /*0478*/ 	.short	0x0100
        /*047a*/ 	.byte	0x04
	.zero		1


	//   ....[55]....
        /*047c*/ 	.word	0x00000e00
        /*0480*/ 	.word	0x000000ff
        /*0484*/ 	.word	0x000001d0
        /*0488*/ 	.short	0x0100
        /*048a*/ 	.byte	0x04
	.zero		1


	//   ....[56]....
        /*048c*/ 	.word	0x00000e10
        /*0490*/ 	.word	0x000000ff
        /*0494*/ 	.word	0x000001b8
        /*0498*/ 	.short	0x0100
        /*049a*/ 	.byte	0x04
	.zero		1


	//   ....[57]....
        /*049c*/ 	.word	0x00000e20
        /*04a0*/ 	.word	0x000000ff
        /*04a4*/ 	.word	0x000001d8
        /*04a8*/ 	.short	0x0100
        /*04aa*/ 	.byte	0x04
	.zero		1


	//   ....[58]....
        /*04ac*/ 	.word	0x00000e30
        /*04b0*/ 	.word	0x000000ff
        /*04b4*/ 	.word	0x000001c0
        /*04b8*/ 	.short	0x0100
        /*04ba*/ 	.byte	0x04
	.zero		1


	//   ....[59]....
        /*04bc*/ 	.word	0x00000e40
        /*04c0*/ 	.word	0x000000ff
        /*04c4*/ 	.word	0x000001e0
        /*04c8*/ 	.short	0x0100
        /*04ca*/ 	.byte	0x04
	.zero		1


	//   ....[60]....
        /*04cc*/ 	.word	0x00000e50
        /*04d0*/ 	.word	0x000000ff
        /*04d4*/ 	.word	0x000001c8
        /*04d8*/ 	.short	0x0100
        /*04da*/ 	.byte	0x04
	.zero		1


	//   ....[61]....
        /*04dc*/ 	.word	0x00000e60
        /*04e0*/ 	.word	0x000000ff
        /*04e4*/ 	.word	0x000001e8
        /*04e8*/ 	.short	0x0100
        /*04ea*/ 	.byte	0x04
	.zero		1


	//   ....[62]....
        /*04ec*/ 	.word	0x00000f50
        /*04f0*/ 	.word	0x000000ff
        /*04f4*/ 	.word	0x000001f0
        /*04f8*/ 	.short	0x0100
        /*04fa*/ 	.byte	0x04
	.zero		1


	//   ....[63]....
        /*04fc*/ 	.word	0x00000f60
        /*0500*/ 	.word	0x000000ff
        /*0504*/ 	.word	0x00000200
        /*0508*/ 	.short	0x0100
        /*050a*/ 	.byte	0x04
	.zero		1


	//   ....[64]....
        /*050c*/ 	.word	0x00000f70
        /*0510*/ 	.word	0x000000ff
        /*0514*/ 	.word	0x000001f8
        /*0518*/ 	.short	0x0100
        /*051a*/ 	.byte	0x04
	.zero		1


	//   ....[65]....
        /*051c*/ 	.word	0x00000f80
        /*0520*/ 	.word	0x000000ff
        /*0524*/ 	.word	0x00000208
        /*0528*/ 	.short	0x0100
        /*052a*/ 	.byte	0x04
	.zero		1


	//   ....[66]....
        /*052c*/ 	.word	0x00001c20
        /*0530*/ 	.word	0x00000000
        /*0534*/ 	.word	0x00000200
        /*0538*/ 	.short	0x010a
        /*053a*/ 	.byte	0xff
	.zero		1


	//   ....[67]....
        /*053c*/ 	.word	0x00001c50
        /*0540*/ 	.word	0x00000000
        /*0544*/ 	.word	0x000001f0
        /*0548*/ 	.short	0x0101
        /*054a*/ 	.byte	0xff
	.zero		1


	//   ....[68]....
        /*054c*/ 	.word	0x00001d30
        /*0550*/ 	.word	0x000000ff
        /*0554*/ 	.word	0x000000a0
        /*0558*/ 	.short	0x010a
        /*055a*/ 	.byte	0x04
	.zero		1


	//   ....[69]....
        /*055c*/ 	.word	0x00001db0
        /*0560*/ 	.word	0x000000ff
        /*0564*/ 	.word	0x000000a0
        /*0568*/ 	.short	0x010a
        /*056a*/ 	.byte	0x21
	.zero		1


	//   ....[70]....
        /*056c*/ 	.word	0x00001f40
        /*0570*/ 	.word	0x000000ff
        /*0574*/ 	.word	0x000000a0
        /*0578*/ 	.short	0x010a
        /*057a*/ 	.byte	0x08
	.zero		1


	//   ....[71]....
        /*057c*/ 	.word	0x00002070
        /*0580*/ 	.word	0x000000ff
        /*0584*/ 	.word	0x00000188
        /*0588*/ 	.short	0x0101
        /*058a*/ 	.byte	0x06
	.zero		1


	//   ....[72]....
        /*058c*/ 	.word	0x00002090
        /*0590*/ 	.word	0x000000ff
        /*0594*/ 	.word	0x000000a0
        /*0598*/ 	.short	0x010a
        /*059a*/ 	.byte	0x04
	.zero		1


	//   ....[73]....
        /*059c*/ 	.word	0x00002110
        /*05a0*/ 	.word	0x000000ff
        /*05a4*/ 	.word	0x000000a0
        /*05a8*/ 	.short	0x010a
        /*05aa*/ 	.byte	0x11
	.zero		1


	//   ....[74]....
        /*05ac*/ 	.word	0x000022a0
        /*05b0*/ 	.word	0x000000ff
        /*05b4*/ 	.word	0x000000a0
        /*05b8*/ 	.short	0x010a
        /*05ba*/ 	.byte	0x07
	.zero		1


	//   ....[75]....
        /*05bc*/ 	.word	0x00002400
        /*05c0*/ 	.word	0x00000003
        /*05c4*/ 	.word	0x00000190
        /*05c8*/ 	.short	0x010a
        /*05ca*/ 	.byte	0xff
	.zero		1


	//   ....[76]....
        /*05cc*/ 	.word	0x00002550
        /*05d0*/ 	.word	0x00000000
        /*05d4*/ 	.word	0x00000000
        /*05d8*/ 	.short	0x0101
        /*05da*/ 	.byte	0xff
	.zero		1


	//   ....[77]....
        /*05dc*/ 	.word	0x00002b10
        /*05e0*/ 	.word	0x000000ff
        /*05e4*/ 	.word	0x00000000
        /*05e8*/ 	.short	0x010a
        /*05ea*/ 	.byte	0x04
	.zero		1


	//   ....[78]....
        /*05ec*/ 	.word	0x00002ba0
        /*05f0*/ 	.word	0x000000ff
        /*05f4*/ 	.word	0x00000000
        /*05f8*/ 	.short	0x010a
        /*05fa*/ 	.byte	0x05
	.zero		1


	//   ....[79]....
        /*05fc*/ 	.word	0x00002c30
        /*0600*/ 	.word	0x000000ff
        /*0604*/ 	.word	0x00000000
        /*0608*/ 	.short	0x010a
        /*060a*/ 	.byte	0x05
	.zero		1


	//   ....[80]....
        /*060c*/ 	.word	0x00002cc0
        /*0610*/ 	.word	0x000000ff
        /*0614*/ 	.word	0x00000000
        /*0618*/ 	.short	0x010a
        /*061a*/ 	.byte	0x05
	.zero		1


	//   ....[81]....
        /*061c*/ 	.word	0x00002d50
        /*0620*/ 	.word	0x000000ff
        /*0624*/ 	.word	0x00000000
        /*0628*/ 	.short	0x010a
        /*062a*/ 	.byte	0x05
	.zero		1


	//   ....[82]....
        /*062c*/ 	.word	0x00002de0
        /*0630*/ 	.word	0x000000ff
        /*0634*/ 	.word	0x00000000
        /*0638*/ 	.short	0x010a
        /*063a*/ 	.byte	0x05
	.zero		1


	//   ....[83]....
        /*063c*/ 	.word	0x00002e70
        /*0640*/ 	.word	0x000000ff
        /*0644*/ 	.word	0x00000000
        /*0648*/ 	.short	0x010a
        /*064a*/ 	.byte	0x05
	.zero		1


	//   ....[84]....
        /*064c*/ 	.word	0x00002f00
        /*0650*/ 	.word	0x000000ff
        /*0654*/ 	.word	0x00000000
        /*0658*/ 	.short	0x010a
        /*065a*/ 	.byte	0x05
	.zero		1


	//   ....[85]....
        /*065c*/ 	.word	0x00002f90
        /*0660*/ 	.word	0x000000ff
        /*0664*/ 	.word	0x00000000
        /*0668*/ 	.short	0x010a
        /*066a*/ 	.byte	0x05
	.zero		1


	//   ....[86]....
        /*066c*/ 	.word	0x00003020
        /*0670*/ 	.word	0x000000ff
        /*0674*/ 	.word	0x00000000
        /*0678*/ 	.short	0x010a
        /*067a*/ 	.byte	0x05
	.zero		1


	//   ....[87]....
        /*067c*/ 	.word	0x000030b0
        /*0680*/ 	.word	0x000000ff
        /*0684*/ 	.word	0x00000000
        /*0688*/ 	.short	0x010a
        /*068a*/ 	.byte	0x05
	.zero		1


	//   ....[88]....
        /*068c*/ 	.word	0x00003140
        /*0690*/ 	.word	0x000000ff
        /*0694*/ 	.word	0x00000000
        /*0698*/ 	.short	0x010a
        /*069a*/ 	.byte	0x05
	.zero		1


	//   ....[89]....
        /*069c*/ 	.word	0x000031d0
        /*06a0*/ 	.word	0x000000ff
        /*06a4*/ 	.word	0x00000000
        /*06a8*/ 	.short	0x010a
        /*06aa*/ 	.byte	0x05
	.zero		1


	//   ....[90]....
        /*06ac*/ 	.word	0x00003260
        /*06b0*/ 	.word	0x000000ff
        /*06b4*/ 	.word	0x00000000
        /*06b8*/ 	.short	0x010a
        /*06ba*/ 	.byte	0x05
	.zero		1


	//   ....[91]....
        /*06bc*/ 	.word	0x000032f0
        /*06c0*/ 	.word	0x000000ff
        /*06c4*/ 	.word	0x00000000
        /*06c8*/ 	.short	0x010a
        /*06ca*/ 	.byte	0x05
	.zero		1


	//   ....[92]....
        /*06cc*/ 	.word	0x00003380
        /*06d0*/ 	.word	0x000000ff
        /*06d4*/ 	.word	0x00000000
        /*06d8*/ 	.short	0x010a
        /*06da*/ 	.byte	0x05
	.zero		1


	//   ....[93]....
        /*06dc*/ 	.word	0x00003410
        /*06e0*/ 	.word	0x000000ff
        /*06e4*/ 	.word	0x00000000
        /*06e8*/ 	.short	0x010a
        /*06ea*/ 	.byte	0x05
	.zero		1


	//   ....[94]....
        /*06ec*/ 	.word	0x000034a0
        /*06f0*/ 	.word	0x000000ff
        /*06f4*/ 	.word	0x00000000
        /*06f8*/ 	.short	0x010a
        /*06fa*/ 	.byte	0x05
	.zero		1


	//   ....[95]....
        /*06fc*/ 	.word	0x00003530
        /*0700*/ 	.word	0x000000ff
        /*0704*/ 	.word	0x00000000
        /*0708*/ 	.short	0x010a
        /*070a*/ 	.byte	0x05
	.zero		1


	//   ....[96]....
        /*070c*/ 	.word	0x000035d0
        /*0710*/ 	.word	0x00000000
        /*0714*/ 	.word	0x00000000
        /*0718*/ 	.short	0x010a
        /*071a*/ 	.byte	0xff
	.zero		1


	//   ....[97]....
        /*071c*/ 	.word	0x000036f0
        /*0720*/ 	.word	0x00000002
        /*0724*/ 	.word	0x000001f0
        /*0728*/ 	.short	0x010a
        /*072a*/ 	.byte	0xff
	.zero		1


	//   ....[98]....
        /*072c*/ 	.word	0x00003760
        /*0730*/ 	.word	0x00000002
        /*0734*/ 	.word	0x00000000
        /*0738*/ 	.short	0x0101
        /*073a*/ 	.byte	0xff
	.zero		1


	//   ....[99]....
        /*073c*/ 	.word	0x00003780
        /*0740*/ 	.word	0x000000ff
        /*0744*/ 	.word	0x000001a0
        /*0748*/ 	.short	0x010a
        /*074a*/ 	.byte	0x04
	.zero		1


	//   ....[100]....
        /*074c*/ 	.word	0x000038a0
        /*0750*/ 	.word	0x00000002
        /*0754*/ 	.word	0x00000190
        /*0758*/ 	.short	0x010a
        /*075a*/ 	.byte	0xff
	.zero		1


	//   ....[101]....
        /*075c*/ 	.word	0x000039a0
        /*0760*/ 	.word	0x00000002
        /*0764*/ 	.word	0x00000000
        /*0768*/ 	.short	0x0101
        /*076a*/ 	.byte	0xff
	.zero		1


	//   ....[102]....
        /*076c*/ 	.word	0x00003a30
        /*0770*/ 	.word	0x000000ff
        /*0774*/ 	.word	0x000001a0
        /*0778*/ 	.short	0x0106
        /*077a*/ 	.byte	0x04
	.zero		1


	//   ....[103]....
        /*077c*/ 	.word	0x00003a50
        /*0780*/ 	.word	0x000000ff
        /*0784*/ 	.word	0x000001a0
        /*0788*/ 	.short	0x010a
        /*078a*/ 	.byte	0x04
	.zero		1


	//   ....[104]....
        /*078c*/ 	.word	0x00003ae0
        /*0790*/ 	.word	0x000000ff
        /*0794*/ 	.word	0x000001a0
        /*0798*/ 	.short	0x0106
        /*079a*/ 	.byte	0x07
	.zero		1


	//   ....[105]....
        /*079c*/ 	.word	0x00003b20
        /*07a0*/ 	.word	0x00000000
        /*07a4*/ 	.word	0x000001a0
        /*07a8*/ 	.short	0x010a
        /*07aa*/ 	.byte	0xff
	.zero		1


	//   ....[106]....
        /*07ac*/ 	.word	0x00004010
        /*07b0*/ 	.word	0x00000000
        /*07b4*/ 	.word	0x00000190
        /*07b8*/ 	.short	0x010a
        /*07ba*/ 	.byte	0xff
	.zero		1


	//   ....[107]....
        /*07bc*/ 	.word	0x00004110
        /*07c0*/ 	.word	0x00000003
        /*07c4*/ 	.word	0x00000000
        /*07c8*/ 	.short	0x0101
        /*07ca*/ 	.byte	0xff
	.zero		1


	//   ....[108]....
        /*07cc*/ 	.word	0x00004120
        /*07d0*/ 	.word	0x000000ff
        /*07d4*/ 	.word	0x00000000
        /*07d8*/ 	.short	0x010a
        /*07da*/ 	.byte	0x04
	.zero		1


	//   ....[109]....
        /*07dc*/ 	.word	0x00004140
        /*07e0*/ 	.word	0x000000ff
        /*07e4*/ 	.word	0x000001d0
        /*07e8*/ 	.short	0x010a
        /*07ea*/ 	.byte	0x13
	.zero		1


	//   ....[110]....
        /*07ec*/ 	.word	0x00004280
        /*07f0*/ 	.word	0x000000ff
        /*07f4*/ 	.word	0x00000000
        /*07f8*/ 	.short	0x010a
        /*07fa*/ 	.byte	0x06
	.zero		1


	//   ....[111]....
        /*07fc*/ 	.word	0x00004380
        /*0800*/ 	.word	0x000000ff
        /*0804*/ 	.word	0x00000000
        /*0808*/ 	.short	0x010a
        /*080a*/ 	.byte	0x04
	.zero		1


	//   ....[112]....
        /*080c*/ 	.word	0x00004560
        /*0810*/ 	.word	0x000000ff
        /*0814*/ 	.word	0x00000000
        /*0818*/ 	.short	0x010a
        /*081a*/ 	.byte	0x04
	.zero		1


	//   ....[113]....
        /*081c*/ 	.word	0x000045f0
        /*0820*/ 	.word	0x000000ff
        /*0824*/ 	.word	0x00000000
        /*0828*/ 	.short	0x010a
        /*082a*/ 	.byte	0x05
	.zero		1


	//   ....[114]....
        /*082c*/ 	.word	0x00004680
        /*0830*/ 	.word	0x000000ff
        /*0834*/ 	.word	0x00000000
        /*0838*/ 	.short	0x010a
        /*083a*/ 	.byte	0x05
	.zero		1


	//   ....[115]....
        /*083c*/ 	.word	0x00004710
        /*0840*/ 	.word	0x000000ff
        /*0844*/ 	.word	0x00000000
        /*0848*/ 	.short	0x010a
        /*084a*/ 	.byte	0x04
	.zero		1


	//   ....[116]....
        /*084c*/ 	.word	0x00004be0
        /*0850*/ 	.word	0x0000000c
        /*0854*/ 	.word	0x00000190
        /*0858*/ 	.short	0x010a
        /*085a*/ 	.byte	0xff
	.zero		1


	//   ....[117]....
        /*085c*/ 	.word	0x00004d50
        /*0860*/ 	.word	0x00000000
        /*0864*/ 	.word	0x00000000
        /*0868*/ 	.short	0x0101
        /*086a*/ 	.byte	0xff
	.zero		1


	//   ....[118]....
        /*086c*/ 	.word	0x000051e0
        /*0870*/ 	.word	0x000000ff
        /*0874*/ 	.word	0x00000188
        /*0878*/ 	.short	0x010a
        /*087a*/ 	.byte	0x15
	.zero		1


	//   ....[119]....
        /*087c*/ 	.word	0x00005360
        /*0880*/ 	.word	0x000000ff
        /*0884*/ 	.word	0x00000160
        /*0888*/ 	.short	0x010a
        /*088a*/ 	.byte	0x15
	.zero		1


	//   ....[120]....
        /*088c*/ 	.word	0x000054e0
        /*0890*/ 	.word	0x000000ff
        /*0894*/ 	.word	0x00000140
        /*0898*/ 	.short	0x010b
        /*089a*/ 	.byte	0x15
	.zero		1


	//   ....[121]....
        /*089c*/ 	.word	0x000054f0
        /*08a0*/ 	.word	0x000000ff
        /*08a4*/ 	.word	0x00000000
        /*08a8*/ 	.short	0x0101
        /*08aa*/ 	.byte	0x06
	.zero		1


	//   ....[122]....
        /*08ac*/ 	.word	0x00005500
        /*08b0*/ 	.word	0x000000ff
        /*08b4*/ 	.word	0x00000168
        /*08b8*/ 	.short	0x010a
        /*08ba*/ 	.byte	0x15
	.zero		1


	//   ....[123]....
        /*08bc*/ 	.word	0x00005660
        /*08c0*/ 	.word	0x000000ff
        /*08c4*/ 	.word	0x00000148
        /*08c8*/ 	.short	0x010b
        /*08ca*/ 	.byte	0x15
	.zero		1


	//   ....[124]....
        /*08cc*/ 	.word	0x00005670
        /*08d0*/ 	.word	0x000000ff
        /*08d4*/ 	.word	0x00000000
        /*08d8*/ 	.short	0x0101
        /*08da*/ 	.byte	0x06
	.zero		1


	//   ....[125]....
        /*08dc*/ 	.word	0x00005680
        /*08e0*/ 	.word	0x000000ff
        /*08e4*/ 	.word	0x00000170
        /*08e8*/ 	.short	0x010a
        /*08ea*/ 	.byte	0x15
	.zero		1


	//   ....[126]....
        /*08ec*/ 	.word	0x000057d0
        /*08f0*/ 	.word	0x000000ff
        /*08f4*/ 	.word	0x00000150
        /*08f8*/ 	.short	0x010b
        /*08fa*/ 	.byte	0x15
	.zero		1


	//   ....[127]....
        /*08fc*/ 	.word	0x000057e0
        /*0900*/ 	.word	0x000000ff
        /*0904*/ 	.word	0x00000000
        /*0908*/ 	.short	0x0101
        /*090a*/ 	.byte	0x06
	.zero		1


	//   ....[128]....
        /*090c*/ 	.word	0x000057f0
        /*0910*/ 	.word	0x000000ff
        /*0914*/ 	.word	0x00000178
        /*0918*/ 	.short	0x010a
        /*091a*/ 	.byte	0x15
	.zero		1


	//   ....[129]....
        /*091c*/ 	.word	0x000059f0
        /*0920*/ 	.word	0x000000ff
        /*0924*/ 	.word	0x00000158
        /*0928*/ 	.short	0x010b
        /*092a*/ 	.byte	0x15
	.zero		1


	//   ....[130]....
        /*092c*/ 	.word	0x00005a00
        /*0930*/ 	.word	0x000000ff
        /*0934*/ 	.word	0x00000000
        /*0938*/ 	.short	0x0101
        /*093a*/ 	.byte	0x25
	.zero		1


	//   ....[131]....
        /*093c*/ 	.word	0x00005a30
        /*0940*/ 	.word	0x000000ff
        /*0944*/ 	.word	0x00000160
        /*0948*/ 	.short	0x010a
        /*094a*/ 	.byte	0x15
	.zero		1


	//   ....[132]....
        /*094c*/ 	.word	0x00005a50
        /*0950*/ 	.word	0x000000ff
        /*0954*/ 	.word	0x00000168
        /*0958*/ 	.short	0x010a
        /*095a*/ 	.byte	0x15
	.zero		1


	//   ....[133]....
        /*095c*/ 	.word	0x00005a70
        /*0960*/ 	.word	0x000000ff
        /*0964*/ 	.word	0x00000170
        /*0968*/ 	.short	0x010a
        /*096a*/ 	.byte	0x15
	.zero		1


	//   ....[134]....
        /*096c*/ 	.word	0x00005ab0
        /*0970*/ 	.word	0x00000000
        /*0974*/ 	.word	0x00000178
        /*0978*/ 	.short	0x010a
        /*097a*/ 	.byte	0xff
	.zero		1


	//   ....[135]....
        /*097c*/ 	.word	0x00005df0
        /*0980*/ 	.word	0x00000003
        /*0984*/ 	.word	0x00000190
        /*0988*/ 	.short	0x010a
        /*098a*/ 	.byte	0xff
	.zero		1


	//   ....[136]....
        /*098c*/ 	.word	0x00005f70
        /*0990*/ 	.word	0x00000000
        /*0994*/ 	.word	0x00000000
        /*0998*/ 	.short	0x0101
        /*099a*/ 	.byte	0xff
	.zero		1


	//   ....[137]....
        /*099c*/ 	.word	0x00006a90
        /*09a0*/ 	.word	0x00000002
        /*09a4*/ 	.word	0x00000140
        /*09a8*/ 	.short	0x010a
        /*09aa*/ 	.byte	0xff
	.zero		1


	//   ....[138]....
        /*09ac*/ 	.word	0x00006ad0
        /*09b0*/ 	.word	0x00000034
        /*09b4*/ 	.word	0x000001b0
        /*09b8*/ 	.short	0x010a
        /*09ba*/ 	.byte	0xff
	.zero		1


	//   ....[139]....
        /*09bc*/ 	.word	0x00006c10
        /*09c0*/ 	.word	0x00000002
        /*09c4*/ 	.word	0x00000140
        /*09c8*/ 	.short	0x010a
        /*09ca*/ 	.byte	0xff
	.zero		1


	//   ....[140]....
        /*09cc*/ 	.word	0x00006d30
        /*09d0*/ 	.word	0x00000000
        /*09d4*/ 	.word	0x00000000
        /*09d8*/ 	.short	0x0101
        /*09da*/ 	.byte	0xff
	.zero		1


	//   ....[141]....
        /*09dc*/ 	.word	0x00006db0
        /*09e0*/ 	.word	0x00000034
        /*09e4*/ 	.word	0x000001b0
        /*09e8*/ 	.short	0x010a
        /*09ea*/ 	.byte	0xff
	.zero		1


	//   ....[142]....
        /*09ec*/ 	.word	0x00007920
        /*09f0*/ 	.word	0x00000000
        /*09f4*/ 	.word	0x00000140
        /*09f8*/ 	.short	0x010a
        /*09fa*/ 	.byte	0xff
	.zero		1


	//   ....[143]....
        /*09fc*/ 	.word	0x000079d0
        /*0a00*/ 	.word	0x00000000
        /*0a04*/ 	.word	0x00000140
        /*0a08*/ 	.short	0x010a
        /*0a0a*/ 	.byte	0xff
	.zero		1


	//   ....[144]....
        /*0a0c*/ 	.word	0x00007af0
        /*0a10*/ 	.word	0x00000000
        /*0a14*/ 	.word	0x00000000
        /*0a18*/ 	.short	0x0101
        /*0a1a*/ 	.byte	0xff
	.zero		1


	//   ....[145]....
        /*0a1c*/ 	.word	0x00008660
        /*0a20*/ 	.word	0x00000000
        /*0a24*/ 	.word	0x00000140
        /*0a28*/ 	.short	0x010a
        /*0a2a*/ 	.byte	0xff
	.zero		1


	//   ....[146]....
        /*0a2c*/ 	.word	0x00008710
        /*0a30*/ 	.word	0x00000000
        /*0a34*/ 	.word	0x00000140
        /*0a38*/ 	.short	0x010a
        /*0a3a*/ 	.byte	0xff
	.zero		1


	//   ....[147]....
        /*0a3c*/ 	.word	0x00008840
        /*0a40*/ 	.word	0x00000000
        /*0a44*/ 	.word	0x00000000
        /*0a48*/ 	.short	0x0101
        /*0a4a*/ 	.byte	0xff
	.zero		1


	//   ....[148]....
        /*0a4c*/ 	.word	0x000093e0
        /*0a50*/ 	.word	0x00000000
        /*0a54*/ 	.word	0x00000140
        /*0a58*/ 	.short	0x010a
        /*0a5a*/ 	.byte	0xff
	.zero		1


	//   ....[149]....
        /*0a5c*/ 	.word	0x00009490
        /*0a60*/ 	.word	0x00000000
        /*0a64*/ 	.word	0x00000140
        /*0a68*/ 	.short	0x010a
        /*0a6a*/ 	.byte	0xff
	.zero		1


	//   ....[150]....
        /*0a6c*/ 	.word	0x000095b0
        /*0a70*/ 	.word	0x00000000
        /*0a74*/ 	.word	0x00000000
        /*0a78*/ 	.short	0x0101
        /*0a7a*/ 	.byte	0xff
	.zero		1


	//   ....[151]....
        /*0a7c*/ 	.word	0x000099c0
        /*0a80*/ 	.word	0x000000ff
        /*0a84*/ 	.word	0x00000000
        /*0a88*/ 	.short	0x0101
        /*0a8a*/ 	.byte	0x04
	.zero		1


	//   ....[152]....
        /*0a8c*/ 	.word	0x0000a2c0
        /*0a90*/ 	.word	0x00000000
        /*0a94*/ 	.word	0x00000200
        /*0a98*/ 	.short	0x010a
        /*0a9a*/ 	.byte	0xff
	.zero		1


	//   ....[153]....
        /*0a9c*/ 	.word	0x0000a320
        /*0aa0*/ 	.word	0x00000000
        /*0aa4*/ 	.word	0x000000a0
        /*0aa8*/ 	.short	0x010a
        /*0aaa*/ 	.byte	0xff
	.zero		1


	//   ....[154]....
        /*0aac*/ 	.word	0x0000a380
        /*0ab0*/ 	.word	0x00000000
        /*0ab4*/ 	.word	0x000000a0
        /*0ab8*/ 	.short	0x010a
        /*0aba*/ 	.byte	0xff
	.zero		1


	//   ....[155]....
        /*0abc*/ 	.word	0x0000a3d0
        /*0ac0*/ 	.word	0x00000003
        /*0ac4*/ 	.word	0x00000190
        /*0ac8*/ 	.short	0x010a
        /*0aca*/ 	.byte	0xff
	.zero		1


	//   ....[156]....
        /*0acc*/ 	.word	0x0000a430
        /*0ad0*/ 	.word	0x00000000
        /*0ad4*/ 	.word	0x00000000
        /*0ad8*/ 	.short	0x010a
        /*0ada*/ 	.byte	0xff
	.zero		1


	//   ....[157]....
        /*0adc*/ 	.word	0x0000a490
        /*0ae0*/ 	.word	0x00000000
        /*0ae4*/ 	.word	0x00000000
        /*0ae8*/ 	.short	0x010a
        /*0aea*/ 	.byte	0xff
	.zero		1


	//   ....[158]....
        /*0aec*/ 	.word	0x0000a4f0
        /*0af0*/ 	.word	0x00000000
        /*0af4*/ 	.word	0x00000000
        /*0af8*/ 	.short	0x010a
        /*0afa*/ 	.byte	0xff
	.zero		1


	//   ....[159]....
        /*0afc*/ 	.word	0x0000a550
        /*0b00*/ 	.word	0x00000000
        /*0b04*/ 	.word	0x00000000
        /*0b08*/ 	.short	0x010a
        /*0b0a*/ 	.byte	0xff
	.zero		1


	//   ....[160]....
        /*0b0c*/ 	.word	0x0000a5b0
        /*0b10*/ 	.word	0x00000000
        /*0b14*/ 	.word	0x00000000
        /*0b18*/ 	.short	0x010a
        /*0b1a*/ 	.byte	0xff
	.zero		1


	//   ....[161]....
        /*0b1c*/ 	.word	0x0000a610
        /*0b20*/ 	.word	0x00000000
        /*0b24*/ 	.word	0x00000000
        /*0b28*/ 	.short	0x010a
        /*0b2a*/ 	.byte	0xff
	.zero		1


	//   ....[162]....
        /*0b2c*/ 	.word	0x0000a670
        /*0b30*/ 	.word	0x00000000
        /*0b34*/ 	.word	0x00000000
        /*0b38*/ 	.short	0x010a
        /*0b3a*/ 	.byte	0xff
	.zero		1


	//   ....[163]....
        /*0b3c*/ 	.word	0x0000a6d0
        /*0b40*/ 	.word	0x00000000
        /*0b44*/ 	.word	0x00000000
        /*0b48*/ 	.short	0x010a
        /*0b4a*/ 	.byte	0xff
	.zero		1


	//   ....[164]....
        /*0b4c*/ 	.word	0x0000a730
        /*0b50*/ 	.word	0x00000000
        /*0b54*/ 	.word	0x00000000
        /*0b58*/ 	.short	0x010a
        /*0b5a*/ 	.byte	0xff
	.zero		1


	//   ....[165]....
        /*0b5c*/ 	.word	0x0000a790
        /*0b60*/ 	.word	0x00000000
        /*0b64*/ 	.word	0x00000000
        /*0b68*/ 	.short	0x010a
        /*0b6a*/ 	.byte	0xff
	.zero		1


	//   ....[166]....
        /*0b6c*/ 	.word	0x0000a7f0
        /*0b70*/ 	.word	0x00000000
        /*0b74*/ 	.word	0x00000000
        /*0b78*/ 	.short	0x010a
        /*0b7a*/ 	.byte	0xff
	.zero		1


	//   ....[167]....
        /*0b7c*/ 	.word	0x0000a850
        /*0b80*/ 	.word	0x00000000
        /*0b84*/ 	.word	0x00000000
        /*0b88*/ 	.short	0x010a
        /*0b8a*/ 	.byte	0xff
	.zero		1


	//   ....[168]....
        /*0b8c*/ 	.word	0x0000a8b0
        /*0b90*/ 	.word	0x00000000
        /*0b94*/ 	.word	0x00000000
        /*0b98*/ 	.short	0x010a
        /*0b9a*/ 	.byte	0xff
	.zero		1


	//   ....[169]....
        /*0b9c*/ 	.word	0x0000a910
        /*0ba0*/ 	.word	0x00000000
        /*0ba4*/ 	.word	0x00000000
        /*0ba8*/ 	.short	0x010a
        /*0baa*/ 	.byte	0xff
	.zero		1


	//   ....[170]....
        /*0bac*/ 	.word	0x0000a970
        /*0bb0*/ 	.word	0x00000000
        /*0bb4*/ 	.word	0x00000000
        /*0bb8*/ 	.short	0x010a
        /*0bba*/ 	.byte	0xff
	.zero		1


	//   ....[171]....
        /*0bbc*/ 	.word	0x0000a9d0
        /*0bc0*/ 	.word	0x00000000
        /*0bc4*/ 	.word	0x00000000
        /*0bc8*/ 	.short	0x010a
        /*0bca*/ 	.byte	0xff
	.zero		1


	//   ....[172]....
        /*0bcc*/ 	.word	0x0000aa30
        /*0bd0*/ 	.word	0x00000000
        /*0bd4*/ 	.word	0x00000000
        /*0bd8*/ 	.short	0x010a
        /*0bda*/ 	.byte	0xff
	.zero		1


	//   ....[173]....
        /*0bdc*/ 	.word	0x0000aa90
        /*0be0*/ 	.word	0x00000000
        /*0be4*/ 	.word	0x00000000
        /*0be8*/ 	.short	0x010a
        /*0bea*/ 	.byte	0xff
	.zero		1


	//   ....[174]....
        /*0bec*/ 	.word	0x0000aaf0
        /*0bf0*/ 	.word	0x00000000
        /*0bf4*/ 	.word	0x00000000
        /*0bf8*/ 	.short	0x010a
        /*0bfa*/ 	.byte	0xff
	.zero		1


	//   ....[175]....
        /*0bfc*/ 	.word	0x0000ab40
        /*0c00*/ 	.word	0x00000002
        /*0c04*/ 	.word	0x000001f0
        /*0c08*/ 	.short	0x010a
        /*0c0a*/ 	.byte	0xff
	.zero		1


	//   ....[176]....
        /*0c0c*/ 	.word	0x0000aba0
        /*0c10*/ 	.word	0x00000002
        /*0c14*/ 	.word	0x000001a0
        /*0c18*/ 	.short	0x010a
        /*0c1a*/ 	.byte	0xff
	.zero		1


	//   ....[177]....
        /*0c1c*/ 	.word	0x0000abf0
        /*0c20*/ 	.word	0x00000002
        /*0c24*/ 	.word	0x00000190
        /*0c28*/ 	.short	0x010a
        /*0c2a*/ 	.byte	0xff
	.zero		1


	//   ....[178]....
        /*0c2c*/ 	.word	0x0000ac50
        /*0c30*/ 	.word	0x00000000
        /*0c34*/ 	.word	0x000001a0
        /*0c38*/ 	.short	0x010a
        /*0c3a*/ 	.byte	0xff
	.zero		1


	//   ....[179]....
        /*0c3c*/ 	.word	0x0000aca0
        /*0c40*/ 	.word	0x00000000
        /*0c44*/ 	.word	0x00000190
        /*0c48*/ 	.short	0x010a
        /*0c4a*/ 	.byte	0xff
	.zero		1


	//   ....[180]....
        /*0c4c*/ 	.word	0x0000ad00
        /*0c50*/ 	.word	0x00000002
        /*0c54*/ 	.word	0x000001d0
        /*0c58*/ 	.short	0x010a
        /*0c5a*/ 	.byte	0xff
	.zero		1


	//   ....[181]....
        /*0c5c*/ 	.word	0x0000ad60
        /*0c60*/ 	.word	0x00000000
        /*0c64*/ 	.word	0x00000000
        /*0c68*/ 	.short	0x010a
        /*0c6a*/ 	.byte	0xff
	.zero		1


	//   ....[182]....
        /*0c6c*/ 	.word	0x0000adc0
        /*0c70*/ 	.word	0x00000000
        /*0c74*/ 	.word	0x00000000
        /*0c78*/ 	.short	0x010a
        /*0c7a*/ 	.byte	0xff
	.zero		1


	//   ....[183]....
        /*0c7c*/ 	.word	0x0000ae20
        /*0c80*/ 	.word	0x00000000
        /*0c84*/ 	.word	0x00000000
        /*0c88*/ 	.short	0x010a
        /*0c8a*/ 	.byte	0xff
	.zero		1


	//   ....[184]....
        /*0c8c*/ 	.word	0x0000ae80
        /*0c90*/ 	.word	0x00000000
        /*0c94*/ 	.word	0x00000000
        /*0c98*/ 	.short	0x010a
        /*0c9a*/ 	.byte	0xff
	.zero		1


	//   ....[185]....
        /*0c9c*/ 	.word	0x0000aee0
        /*0ca0*/ 	.word	0x00000000
        /*0ca4*/ 	.word	0x00000000
        /*0ca8*/ 	.short	0x010a
        /*0caa*/ 	.byte	0xff
	.zero		1


	//   ....[186]....
        /*0cac*/ 	.word	0x0000af30
        /*0cb0*/ 	.word	0x0000000c
        /*0cb4*/ 	.word	0x00000190
        /*0cb8*/ 	.short	0x010a
        /*0cba*/ 	.byte	0xff
	.zero		1


	//   ....[187]....
        /*0cbc*/ 	.word	0x0000af90
        /*0cc0*/ 	.word	0x00000000
        /*0cc4*/ 	.word	0x00000188
        /*0cc8*/ 	.short	0x010a
        /*0cca*/ 	.byte	0xff
	.zero		1


	//   ....[188]....
        /*0ccc*/ 	.word	0x0000aff0
        /*0cd0*/ 	.word	0x00000000
        /*0cd4*/ 	.word	0x00000160
        /*0cd8*/ 	.short	0x010a
        /*0cda*/ 	.byte	0xff
	.zero		1


	//   ....[189]....
        /*0cdc*/ 	.word	0x0000b050
        /*0ce0*/ 	.word	0x00000000
        /*0ce4*/ 	.word	0x00000168
        /*0ce8*/ 	.short	0x010a
        /*0cea*/ 	.byte	0xff
	.zero		1


	//   ....[190]....
        /*0cec*/ 	.word	0x0000b0b0
        /*0cf0*/ 	.word	0x00000000
        /*0cf4*/ 	.word	0x00000170
        /*0cf8*/ 	.short	0x010a
        /*0cfa*/ 	.byte	0xff
	.zero		1


	//   ....[191]....
        /*0cfc*/ 	.word	0x0000b110
        /*0d00*/ 	.word	0x00000000
        /*0d04*/ 	.word	0x00000178
        /*0d08*/ 	.short	0x010a
        /*0d0a*/ 	.byte	0xff
	.zero		1


	//   ....[192]....
        /*0d0c*/ 	.word	0x0000b170
        /*0d10*/ 	.word	0x00000000
        /*0d14*/ 	.word	0x00000160
        /*0d18*/ 	.short	0x010a
        /*0d1a*/ 	.byte	0xff
	.zero		1


	//   ....[193]....
        /*0d1c*/ 	.word	0x0000b1d0
        /*0d20*/ 	.word	0x00000000
        /*0d24*/ 	.word	0x00000168
        /*0d28*/ 	.short	0x010a
        /*0d2a*/ 	.byte	0xff
	.zero		1


	//   ....[194]....
        /*0d2c*/ 	.word	0x0000b230
        /*0d30*/ 	.word	0x00000000
        /*0d34*/ 	.word	0x00000170
        /*0d38*/ 	.short	0x010a
        /*0d3a*/ 	.byte	0xff
	.zero		1


	//   ....[195]....
        /*0d3c*/ 	.word	0x0000b280
        /*0d40*/ 	.word	0x00000003
        /*0d44*/ 	.word	0x00000190
        /*0d48*/ 	.short	0x010a
        /*0d4a*/ 	.byte	0xff
	.zero		1


	//   ....[196]....
        /*0d4c*/ 	.word	0x0000b2d0
        /*0d50*/ 	.word	0x00000002
        /*0d54*/ 	.word	0x00000140
        /*0d58*/ 	.short	0x010a
        /*0d5a*/ 	.byte	0xff
	.zero		1


	//   ....[197]....
        /*0d5c*/ 	.word	0x0000b320
        /*0d60*/ 	.word	0x00000034
        /*0d64*/ 	.word	0x000001b0
        /*0d68*/ 	.short	0x010a
        /*0d6a*/ 	.byte	0xff
	.zero		1


	//   ....[198]....
        /*0d6c*/ 	.word	0x0000b370
        /*0d70*/ 	.word	0x00000000
        /*0d74*/ 	.word	0x00000140
        /*0d78*/ 	.short	0x010a
        /*0d7a*/ 	.byte	0xff
	.zero		1


	//   ....[199]....
        /*0d7c*/ 	.word	0x0000b3c0
        /*0d80*/ 	.word	0x00000000
        /*0d84*/ 	.word	0x00000140
        /*0d88*/ 	.short	0x010a
        /*0d8a*/ 	.byte	0xff
	.zero		1


	//   ....[200]....
        /*0d8c*/ 	.word	0x0000b410
        /*0d90*/ 	.word	0x00000000
        /*0d94*/ 	.word	0x00000140
        /*0d98*/ 	.short	0x010a
        /*0d9a*/ 	.byte	0xff
	.zero		1


	//----- nvinfo : EIATTR_NUM_MBARRIERS
	.align		4
.L_48:
        /*0d9c*/ 	.byte	0x03, 0x38
        /*0d9e*/ 	.short	0x0042


	//----- nvinfo : EIATTR_EXIT_INSTR_OFFSETS
	.align		4
        /*0da0*/ 	.byte	0x04, 0x1c
        /*0da2*/ 	.short	(.L_50 - .L_49)


	//   ....[0]....
.L_49:
        /*0da4*/ 	.word	0x00003600


	//   ....[1]....
        /*0da8*/ 	.word	0x00003af0


	//   ....[2]....
        /*0dac*/ 	.word	0x00003b50


	//   ....[3]....
        /*0db0*/ 	.word	0x00004970


	//   ....[4]....
        /*0db4*/ 	.word	0x00005ae0


	//   ....[5]....
        /*0db8*/ 	.word	0x00005b20


	//   ....[6]....
        /*0dbc*/ 	.word	0x0000a2b0


	//----- nvinfo : EIATTR_MAX_THREADS
	.align		4
.L_50:
        /*0dc0*/ 	.byte	0x04, 0x05
        /*0dc2*/ 	.short	(.L_52 - .L_51)
.L_51:
        /*0dc4*/ 	.word	0x00000100
        /*0dc8*/ 	.word	0x00000001
        /*0dcc*/ 	.word	0x00000001


	//----- nvinfo : EIATTR_CRS_STACK_SIZE
	.align		4
.L_52:
        /*0dd0*/ 	.byte	0x04, 0x1e
        /*0dd2*/ 	.short	(.L_54 - .L_53)
.L_53:
        /*0dd4*/ 	.word	0x00000000


	//----- nvinfo : EIATTR_CBANK_PARAM_SIZE
	.align		4
.L_54:
        /*0dd8*/ 	.byte	0x03, 0x19
        /*0dda*/ 	.short	0x0800


	//----- nvinfo : EIATTR_PARAM_CBANK
	.align		4
        /*0ddc*/ 	.byte	0x04, 0x0a
        /*0dde*/ 	.short	(.L_56 - .L_55)
	.align		4
.L_55:
        /*0de0*/ 	.word	index@(.nv.constant0._ZN7cutlass13device_kernelINS_4gemm6kernel13GemmUniversalIN4cute5tupleIJiiiiEEENS1_10collective13CollectiveMmaINS1_35MainloopSm100TmaUmmaWarpSpecializedILi20ELi2ELi4ENS5_IJNS4_1CILi2EEESB_NSA_ILi1EEEEEEEENS5_IJNSA_ILi64EEENSA_ILi256EEENSA_ILi32EEEEEEaNS5_IJlSC_lEEEaSJ_NS4_8TiledMMAINS4_8MMA_AtomIJNS4_15SM100_MMA_S8_SSIaaiLi64ELi256ELNS4_4UMMA5MajorE0ELSO_0ELNSN_8SaturateE0EEEEEENS4_6LayoutINS5_IJSC_SC_SC_EEENS5_IJNSA_ILi0EEESU_SU_EEEEENS5_IJNS4_10UnderscoreESX_SX_EEEEENS4_23SM90_TMA_LOAD_MULTICASTENS4_14ComposedLayoutINS4_7SwizzleILi1ELi4ELi3EEENS4_18smem_ptr_flag_bitsILi8EEENSS_INS5_IJNSA_ILi8EEESH_EEENS5_IJSH_SC_EEEEEEEvNS4_8identityES10_S1A_vS1B_EENS_8epilogue10collective18CollectiveEpilogueINS1D_23Sm100TmaWarpSpecializedILi4ELi2ELi32ELb0ELb0EEEJSI_NS5_IJNSS_ISF_SC_EES1I_EEEaSJ_aSJ_NS1D_6fusion15FusionCallbacksIS1H_NS1K_17LinearCombinationIaiaiLNS_15FloatRoundStyleE2EEESI_S1J_JEEENS4_5SM1004TMEM4LOAD26SM100_TMEM_LOAD_16dp32b32xENS4_13SM90_TMA_LOADENS11_INS12_ILi2ELi4ELi3EEES15_NSS_INS5_IJS16_SF_EEENS5_IJSF_SC_EEEEEEENS4_39AutoVectorizingCopyWithAssumedAlignmentILi128EEENS4_14SM90_TMA_STOREES1Z_S21_S21_EEEvvEEEEvNT_6ParamsE)
        /*0de4*/ 	.short	0x0380
        /*0de6*/ 	.short	0x0800


	//----- nvinfo : EIATTR_SW_WAR
	.align		4
.L_56:
        /*0de8*/ 	.byte	0x04, 0x36
        /*0dea*/ 	.short	(.L_58 - .L_57)
.L_57:
        /*0dec*/ 	.word	0x00000008
.L_58:


//--------------------- .nv.callgraph             --------------------------
	.section	.nv.callgraph,"",@"SHT_CUDA_CALLGRAPH"
	.align	4
	.sectionentsize	8
	.align		4
        /*0000*/ 	.word	0x00000000
	.align		4
        /*0004*/ 	.word	0xffffffff
	.align		4
        /*0008*/ 	.word	index@(_ZN7cutlass13device_kernelINS_4gemm6kernel13GemmUniversalIN4cute5tupleIJiiiiEEENS1_10collective13CollectiveMmaINS1_35MainloopSm100TmaUmmaWarpSpecializedILi20ELi2ELi4ENS5_IJNS4_1CILi2EEESB_NSA_ILi1EEEEEEEENS5_IJNSA_ILi64EEENSA_ILi256EEENSA_ILi32EEEEEEaNS5_IJlSC_lEEEaSJ_NS4_8TiledMMAINS4_8MMA_AtomIJNS4_15SM100_MMA_S8_SSIaaiLi64ELi256ELNS4_4UMMA5MajorE0ELSO_0ELNSN_8SaturateE0EEEEEENS4_6LayoutINS5_IJSC_SC_SC_EEENS5_IJNSA_ILi0EEESU_SU_EEEEENS5_IJNS4_10UnderscoreESX_SX_EEEEENS4_23SM90_TMA_LOAD_MULTICASTENS4_14ComposedLayoutINS4_7SwizzleILi1ELi4ELi3EEENS4_18smem_ptr_flag_bitsILi8EEENSS_INS5_IJNSA_ILi8EEESH_EEENS5_IJSH_SC_EEEEEEEvNS4_8identityES10_S1A_vS1B_EENS_8epilogue10collective18CollectiveEpilogueINS1D_23Sm100TmaWarpSpecializedILi4ELi2ELi32ELb0ELb0EEEJSI_NS5_IJNSS_ISF_SC_EES1I_EEEaSJ_aSJ_NS1D_6fusion15FusionCallbacksIS1H_NS1K_17LinearCombinationIaiaiLNS_15FloatRoundStyleE2EEESI_S1J_JEEENS4_5SM1004TMEM4LOAD26SM100_TMEM_LOAD_16dp32b32xENS4_13SM90_TMA_LOADENS11_INS12_ILi2ELi4ELi3EEES15_NSS_INS5_IJS16_SF_EEENS5_IJSF_SC_EEEEEEENS4_39AutoVectorizingCopyWithAssumedAlignmentILi128EEENS4_14SM90_TMA_STOREES1Z_S21_S21_EEEvvEEEEvNT_6ParamsE)
	.align		4
        /*000c*/ 	.word	index@(__assertfail)
	.align		4
        /*0010*/ 	.word	0x00000000
	.align		4
        /*0014*/ 	.word	0xfffffffe
	.align		4
        /*0018*/ 	.word	0x00000000
	.align		4
        /*001c*/ 	.word	0xfffffffd
	.align		4
        /*0020*/ 	.word	0x00000000
	.align		4
        /*0024*/ 	.word	0xfffffffc


//--------------------- .nv.constant4             --------------------------
	.section	.nv.constant4,"a",@progbits
	.align	8
	.align		8
.nv.constant4:
        /*0000*/ 	.dword	__assertfail
	.align		8
        /*0008*/ 	.dword	__unnamed_1
	.align		8
        /*0010*/ 	.dword	__unnamed_2
	.align		8
        /*0018*/ 	.dword	__unnamed_3
	.align		8
        /*0020*/ 	.dword	_ZN40_INTERNAL_aa35ab83_4_k_cu_0b8fd07b_226694cuda3std3__45__cpo5beginE
	.align		8
        /*0028*/ 	.dword	_ZN40_INTERNAL_aa35ab83_4_k_cu_0b8fd07b_226694cuda3std3__45__cpo3endE
	.align		8
        /*0030*/ 	.dword	_ZN40_INTERNAL_aa35ab83_4_k_cu_0b8fd07b_226694cuda3std3__45__cpo6cbeginE
	.align		8
        /*0038*/ 	.dword	_ZN40_INTERNAL_aa35ab83_4_k_cu_0b8fd07b_226694cuda3std3__45__cpo4cendE
	.align		8
        /*0040*/ 	.dword	_ZN40_INTERNAL_aa35ab83_4_k_cu_0b8fd07b_226694cuda3std3__442_GLOBAL__N__aa35ab83_4_k_cu_0b8fd07b_226696ignoreE
	.align		8
        /*0048*/ 	.dword	_ZN40_INTERNAL_aa35ab83_4_k_cu_0b8fd07b_226694cuda3std3__419piecewise_constructE
	.align		8
        /*0050*/ 	.dword	_ZN40_INTERNAL_aa35ab83_4_k_cu_0b8fd07b_226694cuda3std3__48in_placeE
	.align		8
        /*0058*/ 	.dword	_ZN40_INTERNAL_aa35ab83_4_k_cu_0b8fd07b_226694cuda3std6ranges3__45__cpo4swapE
	.align		8
        /*0060*/ 	.dword	_ZN40_INTERNAL_aa35ab83_4_k_cu_0b8fd07b_226694cuda3std6ranges3__45__cpo9iter_moveE
	.align		8
        /*0068*/ 	.dword	_ZN40_INTERNAL_aa35ab83_4_k_cu_0b8fd07b_226694cute7productE
	.align		8
        /*0070*/ 	.dword	_ZN40_INTERNAL_aa35ab83_4_k_cu_0b8fd07b_226694cute1_E
	.align		8
        /*0078*/ 	.dword	$str$25
	.align		8
        /*0080*/ 	.dword	$str$26
	.align		8
        /*0088*/ 	.dword	$str$27
	.align		8
        /*0090*/ 	.dword	$str$28


//--------------------- .text._ZN7cutlass13device_kernelINS_4gemm6kernel13GemmUniversalIN4cute5tupleIJiiiiEEENS1_10collective13CollectiveMmaINS1_35MainloopSm100TmaUmmaWarpSpecializedILi20ELi2ELi4ENS5_IJNS4_1CILi2EEESB_NSA_ILi1EEEEEEEENS5_IJNSA_ILi64EEENSA_ILi256EEENSA_ILi32EEEEEEaNS5_IJlSC_lEEEaSJ_NS4_8TiledMMAINS4_8MMA_AtomIJNS4_15SM100_MMA_S8_SSIaaiLi64ELi256ELNS4_4UMMA5MajorE0ELSO_0ELNSN_8SaturateE0EEEEEENS4_6LayoutINS5_IJSC_SC_SC_EEENS5_IJNSA_ILi0EEESU_SU_EEEEENS5_IJNS4_10UnderscoreESX_SX_EEEEENS4_23SM90_TMA_LOAD_MULTICASTENS4_14ComposedLayoutINS4_7SwizzleILi1ELi4ELi3EEENS4_18smem_ptr_flag_bitsILi8EEENSS_INS5_IJNSA_ILi8EEESH_EEENS5_IJSH_SC_EEEEEEEvNS4_8identityES10_S1A_vS1B_EENS_8epilogue10collective18CollectiveEpilogueINS1D_23Sm100TmaWarpSpecializedILi4ELi2ELi32ELb0ELb0EEEJSI_NS5_IJNSS_ISF_SC_EES1I_EEEaSJ_aSJ_NS1D_6fusion15FusionCallbacksIS1H_NS1K_17LinearCombinationIaiaiLNS_15FloatRoundStyleE2EEESI_S1J_JEEENS4_5SM1004TMEM4LOAD26SM100_TMEM_LOAD_16dp32b32xENS4_13SM90_TMA_LOADENS11_INS12_ILi2ELi4ELi3EEES15_NSS_INS5_IJS16_SF_EEENS5_IJSF_SC_EEEEEEENS4_39AutoVectorizingCopyWithAssumedAlignmentILi128EEENS4_14SM90_TMA_STOREES1Z_S21_S21_EEEvvEEEEvNT_6ParamsE --------------------------
	.section	.text._ZN7cutlass13device_kernelINS_4gemm6kernel13GemmUniversalIN4cute5tupleIJiiiiEEENS1_10collective13CollectiveMmaINS1_35MainloopSm100TmaUmmaWarpSpecializedILi20ELi2ELi4ENS5_IJNS4_1CILi2EEESB_NSA_ILi1EEEEEEEENS5_IJNSA_ILi64EEENSA_ILi256EEENSA_ILi32EEEEEEaNS5_IJlSC_lEEEaSJ_NS4_8TiledMMAINS4_8MMA_AtomIJNS4_15SM100_MMA_S8_SSIaaiLi64ELi256ELNS4_4UMMA5MajorE0ELSO_0ELNSN_8SaturateE0EEEEEENS4_6LayoutINS5_IJSC_SC_SC_EEENS5_IJNSA_ILi0EEESU_SU_EEEEENS5_IJNS4_10UnderscoreESX_SX_EEEEENS4_23SM90_TMA_LOAD_MULTICASTENS4_14ComposedLayoutINS4_7SwizzleILi1ELi4ELi3EEENS4_18smem_ptr_flag_bitsILi8EEENSS_INS5_IJNSA_ILi8EEESH_EEENS5_IJSH_SC_EEEEEEEvNS4_8identityES10_S1A_vS1B_EENS_8epilogue10collective18CollectiveEpilogueINS1D_23Sm100TmaWarpSpecializedILi4ELi2ELi32ELb0ELb0EEEJSI_NS5_IJNSS_ISF_SC_EES1I_EEEaSJ_aSJ_NS1D_6fusion15FusionCallbacksIS1H_NS1K_17LinearCombinationIaiaiLNS_15FloatRoundStyleE2EEESI_S1J_JEEENS4_5SM1004TMEM4LOAD26SM100_TMEM_LOAD_16dp32b32xENS4_13SM90_TMA_LOADENS11_INS12_ILi2ELi4ELi3EEES15_NSS_INS5_IJS16_SF_EEENS5_IJSF_SC_EEEEEEENS4_39AutoVectorizingCopyWithAssumedAlignmentILi128EEENS4_14SM90_TMA_STOREES1Z_S21_S21_EEEvvEEEEvNT_6ParamsE,"ax",@progbits
	.align	128
.text._ZN7cutlass13device_kernelINS_4gemm6kernel13GemmUniversalIN4cute5tupleIJiiiiEEENS1_10collective13CollectiveMmaINS1_35MainloopSm100TmaUmmaWarpSpecializedILi20ELi2ELi4ENS5_IJNS4_1CILi2EEESB_NSA_ILi1EEEEEEEENS5_IJNSA_ILi64EEENSA_ILi256EEENSA_ILi32EEEEEEaNS5_IJlSC_lEEEaSJ_NS4_8TiledMMAINS4_8MMA_AtomIJNS4_15SM100_MMA_S8_SSIaaiLi64ELi256ELNS4_4UMMA5MajorE0ELSO_0ELNSN_8SaturateE0EEEEEENS4_6LayoutINS5_IJSC_SC_SC_EEENS5_IJNSA_ILi0EEESU_SU_EEEEENS5_IJNS4_10UnderscoreESX_SX_EEEEENS4_23SM90_TMA_LOAD_MULTICASTENS4_14ComposedLayoutINS4_7SwizzleILi1ELi4ELi3EEENS4_18smem_ptr_flag_bitsILi8EEENSS_INS5_IJNSA_ILi8EEESH_EEENS5_IJSH_SC_EEEEEEEvNS4_8identityES10_S1A_vS1B_EENS_8epilogue10collective18CollectiveEpilogueINS1D_23Sm100TmaWarpSpecializedILi4ELi2ELi32ELb0ELb0EEEJSI_NS5_IJNSS_ISF_SC_EES1I_EEEaSJ_aSJ_NS1D_6fusion15FusionCallbacksIS1H_NS1K_17LinearCombinationIaiaiLNS_15FloatRoundStyleE2EEESI_S1J_JEEENS4_5SM1004TMEM4LOAD26SM100_TMEM_LOAD_16dp32b32xENS4_13SM90_TMA_LOADENS11_INS12_ILi2ELi4ELi3EEES15_NSS_INS5_IJS16_SF_EEENS5_IJSF_SC_EEEEEEENS4_39AutoVectorizingCopyWithAssumedAlignmentILi128EEENS4_14SM90_TMA_STOREES1Z_S21_S21_EEEvvEEEEvNT_6ParamsE:
        .type           _ZN7cutlass13device_kernelINS_4gemm6kernel13GemmUniversalIN4cute5tupleIJiiiiEEENS1_10collective13CollectiveMmaINS1_35MainloopSm100TmaUmmaWarpSpecializedILi20ELi2ELi4ENS5_IJNS4_1CILi2EEESB_NSA_ILi1EEEEEEEENS5_IJNSA_ILi64EEENSA_ILi256EEENSA_ILi32EEEEEEaNS5_IJlSC_lEEEaSJ_NS4_8TiledMMAINS4_8MMA_AtomIJNS4_15SM100_MMA_S8_SSIaaiLi64ELi256ELNS4_4UMMA5MajorE0ELSO_0ELNSN_8SaturateE0EEEEEENS4_6LayoutINS5_IJSC_SC_SC_EEENS5_IJNSA_ILi0EEESU_SU_EEEEENS5_IJNS4_10UnderscoreESX_SX_EEEEENS4_23SM90_TMA_LOAD_MULTICASTENS4_14ComposedLayoutINS4_7SwizzleILi1ELi4ELi3EEENS4_18smem_ptr_flag_bitsILi8EEENSS_INS5_IJNSA_ILi8EEESH_EEENS5_IJSH_SC_EEEEEEEvNS4_8identityES10_S1A_vS1B_EENS_8epilogue10collective18CollectiveEpilogueINS1D_23Sm100TmaWarpSpecializedILi4ELi2ELi32ELb0ELb0EEEJSI_NS5_IJNSS_ISF_SC_EES1I_EEEaSJ_aSJ_NS1D_6fusion15FusionCallbacksIS1H_NS1K_17LinearCombinationIaiaiLNS_15FloatRoundStyleE2EEESI_S1J_JEEENS4_5SM1004TMEM4LOAD26SM100_TMEM_LOAD_16dp32b32xENS4_13SM90_TMA_LOADENS11_INS12_ILi2ELi4ELi3EEES15_NSS_INS5_IJS16_SF_EEENS5_IJSF_SC_EEEEEEENS4_39AutoVectorizingCopyWithAssumedAlignmentILi128EEENS4_14SM90_TMA_STOREES1Z_S21_S21_EEEvvEEEEvNT_6ParamsE,@function
        .size           _ZN7cutlass13device_kernelINS_4gemm6kernel13GemmUniversalIN4cute5tupleIJiiiiEEENS1_10collective13CollectiveMmaINS1_35MainloopSm100TmaUmmaWarpSpecializedILi20ELi2ELi4ENS5_IJNS4_1CILi2EEESB_NSA_ILi1EEEEEEEENS5_IJNSA_ILi64EEENSA_ILi256EEENSA_ILi32EEEEEEaNS5_IJlSC_lEEEaSJ_NS4_8TiledMMAINS4_8MMA_AtomIJNS4_15SM100_MMA_S8_SSIaaiLi64ELi256ELNS4_4UMMA5MajorE0ELSO_0ELNSN_8SaturateE0EEEEEENS4_6LayoutINS5_IJSC_SC_SC_EEENS5_IJNSA_ILi0EEESU_SU_EEEEENS5_IJNS4_10UnderscoreESX_SX_EEEEENS4_23SM90_TMA_LOAD_MULTICASTENS4_14ComposedLayoutINS4_7SwizzleILi1ELi4ELi3EEENS4_18smem_ptr_flag_bitsILi8EEENSS_INS5_IJNSA_ILi8EEESH_EEENS5_IJSH_SC_EEEEEEEvNS4_8identityES10_S1A_vS1B_EENS_8epilogue10collective18CollectiveEpilogueINS1D_23Sm100TmaWarpSpecializedILi4ELi2ELi32ELb0ELb0EEEJSI_NS5_IJNSS_ISF_SC_EES1I_EEEaSJ_aSJ_NS1D_6fusion15FusionCallbacksIS1H_NS1K_17LinearCombinationIaiaiLNS_15FloatRoundStyleE2EEESI_S1J_JEEENS4_5SM1004TMEM4LOAD26SM100_TMEM_LOAD_16dp32b32xENS4_13SM90_TMA_LOADENS11_INS12_ILi2ELi4ELi3EEES15_NSS_INS5_IJS16_SF_EEENS5_IJSF_SC_EEEEEEENS4_39AutoVectorizingCopyWithAssumedAlignmentILi128EEENS4_14SM90_TMA_STOREES1Z_S21_S21_EEEvvEEEEvNT_6ParamsE,(.L_x_226 - _ZN7cutlass13device_kernelINS_4gemm6kernel13GemmUniversalIN4cute5tupleIJiiiiEEENS1_10collective13CollectiveMmaINS1_35MainloopSm100TmaUmmaWarpSpecializedILi20ELi2ELi4ENS5_IJNS4_1CILi2EEESB_NSA_ILi1EEEEEEEENS5_IJNSA_ILi64EEENSA_ILi256EEENSA_ILi32EEEEEEaNS5_IJlSC_lEEEaSJ_NS4_8TiledMMAINS4_8MMA_AtomIJNS4_15SM100_MMA_S8_SSIaaiLi64ELi256ELNS4_4UMMA5MajorE0ELSO_0ELNSN_8SaturateE0EEEEEENS4_6LayoutINS5_IJSC_SC_SC_EEENS5_IJNSA_ILi0EEESU_SU_EEEEENS5_IJNS4_10UnderscoreESX_SX_EEEEENS4_23SM90_TMA_LOAD_MULTICASTENS4_14ComposedLayoutINS4_7SwizzleILi1ELi4ELi3EEENS4_18smem_ptr_flag_bitsILi8EEENSS_INS5_IJNSA_ILi8EEESH_EEENS5_IJSH_SC_EEEEEEEvNS4_8identityES10_S1A_vS1B_EENS_8epilogue10collective18CollectiveEpilogueINS1D_23Sm100TmaWarpSpecializedILi4ELi2ELi32ELb0ELb0EEEJSI_NS5_IJNSS_ISF_SC_EES1I_EEEaSJ_aSJ_NS1D_6fusion15FusionCallbacksIS1H_NS1K_17LinearCombinationIaiaiLNS_15FloatRoundStyleE2EEESI_S1J_JEEENS4_5SM1004TMEM4LOAD26SM100_TMEM_LOAD_16dp32b32xENS4_13SM90_TMA_LOADENS11_INS12_ILi2ELi4ELi3EEES15_NSS_INS5_IJS16_SF_EEENS5_IJSF_SC_EEEEEEENS4_39AutoVectorizingCopyWithAssumedAlignmentILi128EEENS4_14SM90_TMA_STOREES1Z_S21_S21_EEEvvEEEEvNT_6ParamsE)
        .other          _ZN7cutlass13device_kernelINS_4gemm6kernel13GemmUniversalIN4cute5tupleIJiiiiEEENS1_10collective13CollectiveMmaINS1_35MainloopSm100TmaUmmaWarpSpecializedILi20ELi2ELi4ENS5_IJNS4_1CILi2EEESB_NSA_ILi1EEEEEEEENS5_IJNSA_ILi64EEENSA_ILi256EEENSA_ILi32EEEEEEaNS5_IJlSC_lEEEaSJ_NS4_8TiledMMAINS4_8MMA_AtomIJNS4_15SM100_MMA_S8_SSIaaiLi64ELi256ELNS4_4UMMA5MajorE0ELSO_0ELNSN_8SaturateE0EEEEEENS4_6LayoutINS5_IJSC_SC_SC_EEENS5_IJNSA_ILi0EEESU_SU_EEEEENS5_IJNS4_10UnderscoreESX_SX_EEEEENS4_23SM90_TMA_LOAD_MULTICASTENS4_14ComposedLayoutINS4_7SwizzleILi1ELi4ELi3EEENS4_18smem_ptr_flag_bitsILi8EEENSS_INS5_IJNSA_ILi8EEESH_EEENS5_IJSH_SC_EEEEEEEvNS4_8identityES10_S1A_vS1B_EENS_8epilogue10collective18CollectiveEpilogueINS1D_23Sm100TmaWarpSpecializedILi4ELi2ELi32ELb0ELb0EEEJSI_NS5_IJNSS_ISF_SC_EES1I_EEEaSJ_aSJ_NS1D_6fusion15FusionCallbacksIS1H_NS1K_17LinearCombinationIaiaiLNS_15FloatRoundStyleE2EEESI_S1J_JEEENS4_5SM1004TMEM4LOAD26SM100_TMEM_LOAD_16dp32b32xENS4_13SM90_TMA_LOADENS11_INS12_ILi2ELi4ELi3EEES15_NSS_INS5_IJS16_SF_EEENS5_IJSF_SC_EEEEEEENS4_39AutoVectorizingCopyWithAssumedAlignmentILi128EEENS4_14SM90_TMA_STOREES1Z_S21_S21_EEEvvEEEEvNT_6ParamsE,@"STO_CUDA_ENTRY STV_DEFAULT"
_ZN7cutlass13device_kernelINS_4gemm6kernel13GemmUniversalIN4cute5tupleIJiiiiEEENS1_10collective13CollectiveMmaINS1_35MainloopSm100TmaUmmaWarpSpecializedILi20ELi2ELi4ENS5_IJNS4_1CILi2EEESB_NSA_ILi1EEEEEEEENS5_IJNSA_ILi64EEENSA_ILi256EEENSA_ILi32EEEEEEaNS5_IJlSC_lEEEaSJ_NS4_8TiledMMAINS4_8MMA_AtomIJNS4_15SM100_MMA_S8_SSIaaiLi64ELi256ELNS4_4UMMA5MajorE0ELSO_0ELNSN_8SaturateE0EEEEEENS4_6LayoutINS5_IJSC_SC_SC_EEENS5_IJNSA_ILi0EEESU_SU_EEEEENS5_IJNS4_10UnderscoreESX_SX_EEEEENS4_23SM90_TMA_LOAD_MULTICASTENS4_14ComposedLayoutINS4_7SwizzleILi1ELi4ELi3EEENS4_18smem_ptr_flag_bitsILi8EEENSS_INS5_IJNSA_ILi8EEESH_EEENS5_IJSH_SC_EEEEEEEvNS4_8identityES10_S1A_vS1B_EENS_8epilogue10collective18CollectiveEpilogueINS1D_23Sm100TmaWarpSpecializedILi4ELi2ELi32ELb0ELb0EEEJSI_NS5_IJNSS_ISF_SC_EES1I_EEEaSJ_aSJ_NS1D_6fusion15FusionCallbacksIS1H_NS1K_17LinearCombinationIaiaiLNS_15FloatRoundStyleE2EEESI_S1J_JEEENS4_5SM1004TMEM4LOAD26SM100_TMEM_LOAD_16dp32b32xENS4_13SM90_TMA_LOADENS11_INS12_ILi2ELi4ELi3EEES15_NSS_INS5_IJS16_SF_EEENS5_IJSF_SC_EEEEEEENS4_39AutoVectorizingCopyWithAssumedAlignmentILi128EEENS4_14SM90_TMA_STOREES1Z_S21_S21_EEEvvEEEEvNT_6ParamsE:
[----:B------:R-:W1:Y:S01]  /*0000*/  LDC R1, c[0x0][0x37c] ;  /* 0x0000df00ff017b82 */ /* 0x000e620000000800 */
[----:B------:R-:W2:Y:S01]  /*0010*/  S2R R85, SR_TID.X ;  /* 0x0000000000557919 */ /* 0x000ea20000002100 */
[----:B------:R-:W3:Y:S01]  /*0020*/  LDCU.64 UR8, c[0x0][0x890] ;  /* 0x00011200ff0877ac */ /* 0x000ee20008000a00 */
[----:B------:R-:W-:Y:S02]  /*0030*/  PRMT R74, RZ, 0x7610, R74 ;  /* 0x00007610ff4a7816 */ /* 0x000fe4000000004a */
[----:B------:R-:W-:Y:S01]  /*0040*/  ELECT P3, URZ, PT ;  /* 0x0000000000ff782f */ /* 0x000fe20003860000 */
[----:B---3--:R-:W-:-:S04]  /*0050*/  UISETP.NE.U32.AND UP0, UPT, UR8, URZ, UPT ;  /* 0x000000ff0800728c */ /* 0x008fc8000bf05070 */
[----:B------:R-:W-:Y:S01]  /*0060*/  UISETP.NE.AND.EX UP0, UPT, UR9, URZ, UPT, UP0 ;  /* 0x000000ff0900728c */ /* 0x000fe2000bf05300 */
[----:B--2---:R-:W-:-:S05]  /*0070*/  SHF.R.U32.HI R75, RZ, 0x5, R85 ;  /* 0x00000005ff4b7819 */ /* 0x004fca0000011655 */
[----:B------:R-:W2:Y:S02]  /*0080*/  SHFL.IDX PT, R0, R75, RZ, 0x1f ;  /* 0x00001fff4b007589 */ /* 0x000ea400000e0000 */
[----:B--2---:R-:W-:Y:S01]  /*0090*/  R2UR UR17, R0 ;  /* 0x00000000001172ca */ /* 0x004fe200000e0000 */
[----:B-1----:R-:W-:-:S14]  /*00a0*/  BRA.U UP0, `(.L_x_0) ;  /* 0x0000000100307547 */ /* 0x002fdc000b800000 */
[----:B------:R-:W1:Y:S02]  /*00b0*/  LDCU.64 UR4, c[0x0][0x888] ;  /* 0x00011100ff0477ac */ /* 0x000e640008000a00 */
[----:B-1----:R-:W-:-:S04]  /*00c0*/  UISETP.NE.U32.AND UP0, UPT, UR4, URZ, UPT ;  /* 0x000000ff0400728c */ /* 0x002fc8000bf05070 */
[----:B------:R-:W-:-:S09]  /*00d0*/  UISETP.NE.AND.EX UP0, UPT, UR5, URZ, UPT, UP0 ;  /* 0x000000ff0500728c */ /* 0x000fd2000bf05300 */
[----:B------:R-:W-:Y:S05]  /*00e0*/  BRA.U !UP0, `(.L_x_1) ;  /* 0x0000000108147547 */ /* 0x000fea000b800000 */
[----:B------:R-:W1:Y:S01]  /*00f0*/  LDC.64 R40, c[0x0][0x888] ;  /* 0x00022200ff287b82 */ /* 0x000e620000000a00 */
[----:B------:R-:W1:Y:S02]  /*0100*/  LDCU.64 UR4, c[0x0][0x358] ;  /* 0x00006b00ff0477ac */ /* 0x000e640008000a00 */
[----:B-1----:R1:W5:Y:S01]  /*0110*/  LDG.E R40, desc[UR4][R40.64] ;  /* 0x0000000428287981 */ /* 0x002362000c1e1900 */
[----:B------:R-:W-:Y:S01]  /*0120*/  HFMA2 R74, -RZ, RZ, 0, 5.9604644775390625e-08 ;  /* 0x00000001ff4a7431 */ /* 0x000fe200000001ff */
[----:B------:R-:W-:Y:S05]  /*0130*/  BRA `(.L_x_0) ;  /* 0x00000000000c7947 */ /* 0x000fea0003800000 */
.L_x_1:
[----:B------:R-:W1:Y:S01]  /*0140*/  LDCU UR4, c[0x0][0x880] ;  /* 0x00011000ff0477ac */ /* 0x000e620008000800 */
[----:B------:R-:W-:Y:S01]  /*0150*/  HFMA2 R74, -RZ, RZ, 0, 5.9604644775390625e-08 ;  /* 0x00000001ff4a7431 */ /* 0x000fe200000001ff */
[----:B-1----:R-:W-:-:S07]  /*0160*/  MOV R40, UR4 ;  /* 0x0000000400287c02 */ /* 0x002fce0008000f00 */
.L_x_0:
[----:B------:R-:W2:Y:S02]  /*0170*/  LDCU.64 UR4, c[0x0][0x8b0] ;  /* 0x00011600ff0477ac */ /* 0x000ea40008000a00 */
[----:B--2---:R-:W-:-:S04]  /*0180*/  UISETP.NE.U32.AND UP0, UPT, UR4, URZ, UPT ;  /* 0x000000ff0400728c */ /* 0x004fc8000bf05070 */
[----:B------:R-:W-:-:S09]  /*0190*/  UISETP.NE.AND.EX UP0, UPT, UR5, URZ, UPT, UP0 ;  /* 0x000000ff0500728c */ /* 0x000fd2000bf05300 */
[----:B------:R-:W-:Y:S05]  /*01a0*/  BRA.U UP0, `(.L_x_2) ;  /* 0x0000000100287547 */ /* 0x000fea000b800000 */
[----:B------:R-:W2:Y:S02]  /*01b0*/  LDCU.64 UR4, c[0x0][0x8a8] ;  /* 0x00011500ff0477ac */ /* 0x000ea40008000a00 */
[----:B--2---:R-:W-:-:S04]  /*01c0*/  UISETP.NE.U32.AND UP0, UPT, UR4, URZ, UPT ;  /* 0x000000ff0400728c */ /* 0x004fc8000bf05070 */
[----:B------:R-:W-:-:S09]  /*01d0*/  UISETP.NE.AND.EX UP0, UPT, UR5, URZ, UPT, UP0 ;  /* 0x000000ff0500728c */ /* 0x000fd2000bf05300 */
[----:B------:R-:W-:Y:S05]  /*01e0*/  BRA.U !UP0, `(.L_x_3) ;  /* 0x0000000108107547 */ /* 0x000fea000b800000 */
[----:B------:R-:W2:Y:S01]  /*01f0*/  LDC.64 R38, c[0x0][0x8a8] ;  /* 0x00022a00ff267b82 */ /* 0x000ea20000000a00 */
[----:B------:R-:W2:Y:S02]  /*0200*/  LDCU.64 UR4, c[0x0][0x358] ;  /* 0x00006b00ff0477ac */ /* 0x000ea40008000a00 */
[----:B--2---:R2:W5:Y:S01]  /*0210*/  LDG.E R38, desc[UR4][R38.64] ;  /* 0x0000000426267981 */ /* 0x004562000c1e1900 */
[----:B------:R-:W-:Y:S05]  /*0220*/  BRA `(.L_x_2) ;  /* 0x0000000000087947 */ /* 0x000fea0003800000 */
.L_x_3:
[----:B------:R-:W2:Y:S02]  /*0230*/  LDCU UR4, c[0x0][0x8a0] ;  /* 0x00011400ff0477ac */ /* 0x000ea40008000800 */
[----:B--2---:R-:W-:Y:S02]  /*0240*/  MOV R38, UR4 ;  /* 0x0000000400267c02 */ /* 0x004fe40008000f00 */
.L_x_2:
[----:B------:R-:W-:Y:S01]  /*0250*/  IMAD.U32 R0, RZ, RZ, UR17 ;  /* 0x00000011ff007e24 */ /* 0x000fe2000f8e00ff */
[----:B------:R-:W-:Y:S04]  /*0260*/  BSSY.RECONVERGENT B0, `(.L_x_4) ;  /* 0x000000c000007945 */ /* 0x000fe80003800200 */
[C---:B------:R-:W-:Y:S02]  /*0270*/  ISETP.NE.OR P1, PT, R0.reuse, 0x1, !P3 ;  /* 0x000000010000780c */ /* 0x040fe40005f25670 */
[----:B------:R-:W-:-:S11]  /*0280*/  ISETP.NE.OR P0, PT, R0, 0x3, !P3 ;  /* 0x000000030000780c */ /* 0x000fd60005f05670 */
[----:B------:R-:W-:Y:S05]  /*0290*/  @P1 BRA `(.L_x_5) ;  /* 0x0000000000201947 */ /* 0x000fea0003800000 */
[----:B------:R-:W3:Y:S02]  /*02a0*/  LDCU.64 UR4, c[0x0][0x348] ;  /* 0x00006900ff0477ac */ /* 0x000ee40008000a00 */
[----:B---3--:R-:W-:Y:S02]  /*02b0*/  UIADD3 UR6, UP1, UPT, UR4, 0x80, URZ ;  /* 0x0000008004067890 */ /* 0x008fe4000ff3e0ff */
[----:B------:R-:W-:Y:S02]  /*02c0*/  UIADD3 UR4, UP0, UPT, UR4, 0x180, URZ ;  /* 0x0000018004047890 */ /* 0x000fe4000ff1e0ff */
[----:B------:R-:W-:Y:S02]  /*02d0*/  UIADD3.X UR7, UPT, UPT, URZ, UR5, URZ, UP1, !UPT ;  /* 0x00000005ff077290 */ /* 0x000fe40008ffe4ff */
[----:B------:R-:W-:-:S07]  /*02e0*/  UIADD3.X UR5, UPT, UPT, URZ, UR5, URZ, UP0, !UPT ;  /* 0x00000005ff057290 */ /* 0x000fce00087fe4ff */
[----:B------:R3:W-:Y:S02]  /*02f0*/  UTMACCTL.PF [UR6] ;  /* 0x00000000060079b9 */ /* 0x0007e40008040000 */
[----:B------:R3:W-:Y:S02]  /*0300*/  UTMACCTL.PF [UR4] ;  /* 0x00000000040079b9 */ /* 0x0007e40008040000 */
[----:B---3--:R-:W-:Y:S01]  /*0310*/  NOP ;  /* 0x0000000000007918 */ /* 0x008fe20000000000 */
.L_x_5:
[----:B------:R-:W-:Y:S05]  /*0320*/  BSYNC.RECONVERGENT B0 ;  /* 0x0000000000007941 */ /* 0x000fea0003800200 */
.L_x_4:
[----:B------:R-:W-:Y:S04]  /*0330*/  BSSY.RECONVERGENT B0, `(.L_x_6) ;  /* 0x000000a000007945 */ /* 0x000fe80003800200 */
        /* <DEDUP_REMOVED lines=9> */
.L_x_7:
[----:B------:R-:W-:Y:S05]  /*03d0*/  BSYNC.RECONVERGENT B0 ;  /* 0x0000000000007941 */ /* 0x000fea0003800200 */
.L_x_6:
[----:B------:R-:W3:Y:S01]  /*03e0*/  LDCU.64 UR4, c[0x0][0x888] ;  /* 0x00011100ff0477ac */ /* 0x000ee20008000a00 */
[----:B------:R-:W-:Y:S02]  /*03f0*/  UISETP.EQ.U32.AND UP1, UPT, UR8, URZ, UPT ;  /* 0x000000ff0800728c */ /* 0x000fe4000bf22070 */
[----:B------:R-:W-:Y:S02]  /*0400*/  UPLOP3.LUT UP3, UPT, UPT, UPT, UPT, 0x80, 0x8 ;  /* 0x000000000008789c */ /* 0x000fe40003f6f070 */
[----:B---3--:R-:W-:-:S04]  /*0410*/  UISETP.NE.U32.AND UP0, UPT, UR4, URZ, UPT ;  /* 0x000000ff0400728c */ /* 0x008fc8000bf05070 */
[----:B------:R-:W-:-:S04]  /*0420*/  UISETP.NE.AND.EX UP0, UPT, UR5, URZ, UPT, UP0 ;  /* 0x000000ff0500728c */ /* 0x000fc8000bf05300 */
[----:B------:R-:W-:-:S04]  /*0430*/  UISETP.EQ.OR.EX UP2, UPT, UR9, URZ, !UP0, UP1 ;  /* 0x000000ff0900728c */ /* 0x000fc8000c742710 */
[----:B------:R-:W-:-:S06]  /*0440*/  UP2UR UR4, UPR, URZ, 0x4 ;  /* 0x00000004ff047883 */ /* 0x000fcc0008000000 */
[----:B------:R-:W-:Y:S01]  /*0450*/  MOV R78, UR4 ;  /* 0x00000004004e7c02 */ /* 0x000fe20008000f00 */
[----:B------:R-:W-:Y:S06]  /*0460*/  BRA.U !UP2, `(.L_x_8) ;  /* 0x000000010a207547 */ /* 0x000fec000b800000 */
[----:B-----5:R-:W-:Y:S01]  /*0470*/  R2UR UR5, R40 ;  /* 0x00000000280572ca */ /* 0x020fe200000e0000 */
[----:B------:R-:W-:Y:S02]  /*0480*/  UISETP.NE.U32.AND UP1, UPT, UR8, URZ, UPT ;  /* 0x000000ff0800728c */ /* 0x000fe4000bf25070 */
[----:B------:R-:W-:Y:S02]  /*0490*/  USEL UR4, URZ, 0xffffffff, UP0 ;  /* 0xffffffffff047887 */ /* 0x000fe40008000000 */
[----:B------:R-:W-:-:S08]  /*04a0*/  UISETP.NE.AND.EX UP1, UPT, UR9, URZ, UPT, UP1 ;  /* 0x000000ff0900728c */ /* 0x000fd0000bf25310 */
[----:B------:R-:W-:-:S04]  /*04b0*/  UISETP.NE.AND UP0, UPT, UR5, URZ, UPT ;  /* 0x000000ff0500728c */ /* 0x000fc8000bf05270 */
[----:B------:R-:W-:-:S04]  /*04c0*/  @!UP1 USEL UR4, URZ, 0xffffffff, UP0 ;  /* 0xffffffffff049887 */ /* 0x000fc80008000000 */
[----:B------:R-:W-:-:S04]  /*04d0*/  ULOP3.LUT UR4, UR4, 0x1, URZ, 0xc0, !UPT ;  /* 0x0000000104047892 */ /* 0x000fc8000f8ec0ff */
[----:B------:R-:W-:-:S11]  /*04e0*/  UISETP.NE.U32.AND UP3, UPT, UR4, 0x1, UPT ;  /* 0x000000010400788c */ /* 0x000fd6000bf65070 */
.L_x_8:
[----:B------:R-:W3:Y:S01]  /*04f0*/  SHFL.IDX PT, R2, R75, RZ, 0x1f ;  /* 0x00001fff4b027589 */ /* 0x000ee200000e0000 */
[----:B------:R-:W-:-:S04]  /*0500*/  UISETP.NE.AND UP0, UPT, UR17, 0x2, UPT ;  /* 0x000000021100788c */ /* 0x000fc8000bf05270 */
[----:B------:R-:W-:Y:S01]  /*0510*/  USEL UR46, URZ, 0x1, UP0 ;  /* 0x00000001ff2e7887 */ /* 0x000fe20008000000 */
[----:B---3--:R-:W-:-:S13]  /*0520*/  ISETP.NE.AND P0, PT, R2, RZ, PT ;  /* 0x000000ff0200720c */ /* 0x008fda0003f05270 */
[----:B------:R-:W-:Y:S05]  /*0530*/  @P0 BRA `(.L_x_9) ;  /* 0x0000000000e40947 */ /* 0x000fea0003800000 */
[----:B------:R-:W-:Y:S01]  /*0540*/  ELECT P0, URZ, PT ;  /* 0x0000000000ff782f */ /* 0x000fe20003800000 */
[----:B------:R-:W-:-:S12]  /*0550*/  BSSY.RECONVERGENT B0, `(.L_x_9) ;  /* 0x0000037000007945 */ /* 0x000fd80003800200 */
[----:B------:R-:W-:Y:S05]  /*0560*/  @!P0 BRA `(.L_x_10) ;  /* 0x0000000000d48947 */ /* 0x000fea0003800000 */
[----:B------:R-:W3:Y:S01]  /*0570*/  S2UR UR4, SR_CgaCtaId ;  /* 0x00000000000479c3 */ /* 0x000ee20000008800 */
[----:B------:R-:W-:Y:S01]  /*0580*/  UMOV UR5, 0x400 ;  /* 0x0000040000057882 */ /* 0x000fe20000000000 */
[----:B------:R-:W-:Y:S01]  /*0590*/  UMOV UR8, 0x1 ;  /* 0x0000000100087882 */ /* 0x000fe20000000000 */
[----:B------:R-:W-:Y:S01]  /*05a0*/  UMOV UR6, 0x3 ;  /* 0x0000000300067882 */ /* 0x000fe20000000000 */
[----:B------:R-:W-:-:S04]  /*05b0*/  UIADD3 UR8, UPT, UPT, -UR8, 0x100000, URZ ;  /* 0x0010000008087890 */ /* 0x000fc8000fffe1ff */
[----:B------:R-:W-:Y:S02]  /*05c0*/  USHF.L.U32 UR9, UR8, 0xb, URZ ;  /* 0x0000000b08097899 */ /* 0x000fe400080006ff */
[----:B------:R-:W-:Y:S02]  /*05d0*/  USHF.L.U32 UR8, UR8, 0x1, URZ ;  /* 0x0000000108087899 */ /* 0x000fe400080006ff */
[----:B------:R-:W-:-:S04]  /*05e0*/  UIADD3 UR6, UPT, UPT, -UR6, 0x100000, URZ ;  /* 0x0010000006067890 */ /* 0x000fc8000fffe1ff */
[----:B------:R-:W-:Y:S02]  /*05f0*/  USHF.L.U32 UR7, UR6, 0xb, URZ ;  /* 0x0000000b06077899 */ /* 0x000fe400080006ff */
[----:B------:R-:W-:Y:S02]  /*0600*/  USHF.L.U32 UR6, UR6, 0x1, URZ ;  /* 0x0000000106067899 */ /* 0x000fe400080006ff */
[----:B---3--:R-:W-:Y:S01]  /*0610*/  ULEA UR4, UR4, UR5, 0x18 ;  /* 0x0000000504047291 */ /* 0x008fe2000f8ec0ff */
[----:B------:R-:W3:Y:S11]  /*0620*/  FENCE.VIEW.ASYNC.S ;  /* 0x00000000000073c6 */ /* 0x000ef60000000000 */
[----:B---3--:R3:W4:Y:S01]  /*0630*/  SYNCS.EXCH.64 URZ, [UR4], UR8 ;  /* 0x0000000804ff75b2 */ /* 0x0087220008000100 */
[----:B------:R3:W1:Y:S01]  /*0640*/  SYNCS.EXCH.64 URZ, [UR4+0xa0], UR6 ;  /* 0x0000a00604ff75b2 */ /* 0x0006620008000100 */
        /* <DEDUP_REMOVED lines=37> */
[----:B------:R3:W1:Y:S02]  /*08a0*/  SYNCS.EXCH.64 URZ, [UR4+0x138], UR6 ;  /* 0x0001380604ff75b2 */ /* 0x0006640008000100 */
[----:B---34-:R-:W-:Y:S01]  /*08b0*/  NOP ;  /* 0x0000000000007918 */ /* 0x018fe20000000000 */
.L_x_10:
[----:B------:R-:W-:Y:S05]  /*08c0*/  BSYNC.RECONVERGENT B0 ;  /* 0x0000000000007941 */ /* 0x000fea0003800200 */
.L_x_9:
[----:B------:R-:W3:Y:S01]  /*08d0*/  SHFL.IDX PT, R2, R75, RZ, 0x1f ;  /* 0x00001fff4b027589 */ /* 0x000ee200000e0000 */
[----:B------:R-:W-:Y:S01]  /*08e0*/  NOP ;  /* 0x0000000000007918 */ /* 0x000fe20000000000 */
[----:B---3--:R-:W-:-:S13]  /*08f0*/  ISETP.NE.AND P0, PT, R2, 0x1, PT ;  /* 0x000000010200780c */ /* 0x008fda0003f05270 */
[----:B------:R-:W-:Y:S05]  /*0900*/  @P0 BRA `(.L_x_11) ;  /* 0x0000000000580947 */ /* 0x000fea0003800000 */
        /* <DEDUP_REMOVED lines=9> */
[----:B------:R-:W-:Y:S01]  /*09a0*/  USHF.L.U32 UR6, UR6, 0x1, URZ ;  /* 0x0000000106067899 */ /* 0x000fe200080006ff */
[----:B------:R-:W-:Y:S01]  /*09b0*/  ELECT P0, URZ, PT ;  /* 0x0000000000ff782f */ /* 0x000fe20003800000 */
[----:B---3--:R-:W-:Y:S01]  /*09c0*/  ULEA UR4, UR4, UR5, 0x18 ;  /* 0x0000000504047291 */ /* 0x008fe2000f8ec0ff */
[----:B------:R-:W3:Y:S11]  /*09d0*/  FENCE.VIEW.ASYNC.S ;  /* 0x00000000000073c6 */ /* 0x000ef60000000000 */
[----:B---3--:R3:W4:Y:S01]  /*09e0*/  SYNCS.EXCH.64 URZ, [UR4+0x140], UR8 ;  /* 0x0001400804ff75b2 */ /* 0x0087220008000100 */
[----:B------:R3:W1:Y:S01]  /*09f0*/  SYNCS.EXCH.64 URZ, [UR4+0x160], UR6 ;  /* 0x0001600604ff75b2 */ /* 0x0006620008000100 */
[----:B------:R3:W1:Y:S01]  /*0a00*/  SYNCS.EXCH.64 URZ, [UR4+0x148], UR8 ;  /* 0x0001480804ff75b2 */ /* 0x0006620008000100 */
[----:B------:R3:W1:Y:S01]  /*0a10*/  SYNCS.EXCH.64 URZ, [UR4+0x168], UR6 ;  /* 0x0001680604ff75b2 */ /* 0x0006620008000100 */
[----:B------:R3:W1:Y:S01]  /*0a20*/  SYNCS.EXCH.64 URZ, [UR4+0x150], UR8 ;  /* 0x0001500804ff75b2 */ /* 0x0006620008000100 */
[----:B------:R3:W1:Y:S01]  /*0a30*/  SYNCS.EXCH.64 URZ, [UR4+0x170], UR6 ;  /* 0x0001700604ff75b2 */ /* 0x0006620008000100 */
[----:B------:R3:W1:Y:S01]  /*0a40*/  SYNCS.EXCH.64 URZ, [UR4+0x158], UR8 ;  /* 0x0001580804ff75b2 */ /* 0x0006620008000100 */
[----:B------:R3:W1:Y:S01]  /*0a50*/  SYNCS.EXCH.64 URZ, [UR4+0x178], UR6 ;  /* 0x0001780604ff75b2 */ /* 0x0006620008000100 */
[----:B------:R-:W-:Y:S01]  /*0a60*/  NOP ;  /* 0x0000000000007918 */ /* 0x000fe20000000000 */
.L_x_11:
[----:B------:R-:W2:Y:S01]  /*0a70*/  SHFL.IDX PT, R2, R75, RZ, 0x1f ;  /* 0x00001fff4b027589 */ /* 0x000ea200000e0000 */
[----:B------:R-:W-:Y:S01]  /*0a80*/  NOP ;  /* 0x0000000000007918 */ /* 0x000fe20000000000 */
[----:B--2---:R-:W-:-:S13]  /*0a90*/  ISETP.NE.AND P0, PT, R2, 0x3, PT ;  /* 0x000000030200780c */ /* 0x004fda0003f05270 */
[----:B------:R-:W-:Y:S05]  /*0aa0*/  @P0 BRA `(.L_x_12) ;  /* 0x0000000000300947 */ /* 0x000fea0003800000 */
[----:B---3--:R-:W2:Y:S01]  /*0ab0*/  S2UR UR4, SR_CgaCtaId ;  /* 0x00000000000479c3 */ /* 0x008ea20000008800 */
[----:B------:R-:W-:Y:S01]  /*0ac0*/  UMOV UR6, 0x400 ;  /* 0x0000040000067882 */ /* 0x000fe20000000000 */
[----:B------:R-:W-:Y:S01]  /*0ad0*/  UMOV UR5, 0x20 ;  /* 0x0000002000057882 */ /* 0x000fe20000000000 */
[----:B------:R-:W-:Y:S01]  /*0ae0*/  ELECT P0, URZ, PT ;  /* 0x0000000000ff782f */ /* 0x000fe20003800000 */
[----:B--2---:R-:W-:Y:S02]  /*0af0*/  ULEA UR6, UR4, UR6, 0x18 ;  /* 0x0000000604067291 */ /* 0x004fe4000f8ec0ff */
[----:B------:R-:W-:-:S04]  /*0b00*/  UIADD3 UR4, UPT, UPT, -UR5, 0x100000, URZ ;  /* 0x0010000005047890 */ /* 0x000fc8000fffe1ff */
[----:B------:R-:W-:Y:S02]  /*0b10*/  USHF.L.U32 UR5, UR4, 0xb, URZ ;  /* 0x0000000b04057899 */ /* 0x000fe400080006ff */
[----:B------:R-:W-:Y:S01]  /*0b20*/  USHF.L.U32 UR4, UR4, 0x1, URZ ;  /* 0x0000000104047899 */ /* 0x000fe200080006ff */
[----:B------:R-:W2:Y:S11]  /*0b30*/  FENCE.VIEW.ASYNC.S ;  /* 0x00000000000073c6 */ /* 0x000eb60000000000 */
[----:B--2---:R2:W3:Y:S01]  /*0b40*/  SYNCS.EXCH.64 URZ, [UR6+0x180], UR4 ;  /* 0x0001800406ff75b2 */ /* 0x0044e20008000100 */
[----:B------:R2:W1:Y:S01]  /*0b50*/  SYNCS.EXCH.64 URZ, [UR6+0x188], UR4 ;  /* 0x0001880406ff75b2 */ /* 0x0004620008000100 */
[----:B------:R-:W-:Y:S01]  /*0b60*/  NOP ;  /* 0x0000000000007918 */ /* 0x000fe20000000000 */
.L_x_12:
[----:B------:R-:W4:Y:S01]  /*0b70*/  SHFL.IDX PT, R2, R75, RZ, 0x1f ;  /* 0x00001fff4b027589 */ /* 0x000f2200000e0000 */
[----:B------:R-:W-:Y:S01]  /*0b80*/  NOP ;  /* 0x0000000000007918 */ /* 0x000fe20000000000 */
[----:B----4-:R-:W-:-:S13]  /*0b90*/  ISETP.NE.AND P0, PT, R2, 0x4, PT ;  /* 0x000000040200780c */ /* 0x010fda0003f05270 */
[----:B------:R-:W-:Y:S05]  /*0ba0*/  @P0 BRA `(.L_x_13) ;  /* 0x00000000004c0947 */ /* 0x000fea0003800000 */
[----:B--23--:R-:W2:Y:S01]  /*0bb0*/  S2UR UR6, SR_CgaCtaId ;  /* 0x00000000000679c3 */ /* 0x00cea20000008800 */
[----:B------:R-:W-:Y:S01]  /*0bc0*/  UMOV UR4, 0x3a0 ;  /* 0x000003a000047882 */ /* 0x000fe20000000000 */
[----:B------:R-:W-:Y:S01]  /*0bd0*/  UMOV UR5, 0x400 ;  /* 0x0000040000057882 */ /* 0x000fe20000000000 */
[----:B------:R-:W-:Y:S01]  /*0be0*/  USEL UR4, UR4, 0x320, UP3 ;  /* 0x0000032004047887 */ /* 0x000fe20009800000 */
[----:B------:R-:W-:Y:S01]  /*0bf0*/  UMOV UR8, 0x1 ;  /* 0x0000000100087882 */ /* 0x000fe20000000000 */
[----:B------:R-:W-:Y:S01]  /*0c00*/  ELECT P0, URZ, PT ;  /* 0x0000000000ff782f */ /* 0x000fe20003800000 */
[----:B------:R-:W-:-:S04]  /*0c10*/  UIADD3 UR8, UPT, UPT, -UR8, 0x100000, URZ ;  /* 0x0010000008087890 */ /* 0x000fc8000fffe1ff */
[----:B------:R-:W-:Y:S02]  /*0c20*/  USHF.L.U32 UR9, UR8, 0xb, URZ ;  /* 0x0000000b08097899 */ /* 0x000fe400080006ff */
[----:B------:R-:W-:Y:S02]  /*0c30*/  USHF.L.U32 UR8, UR8, 0x1, URZ ;  /* 0x0000000108087899 */ /* 0x000fe400080006ff */
[----:B--2---:R-:W-:Y:S02]  /*0c40*/  ULEA UR6, UR6, UR5, 0x18 ;  /* 0x0000000506067291 */ /* 0x004fe4000f8ec0ff */
[----:B------:R-:W-:-:S04]  /*0c50*/  UIADD3 UR4, UPT, UPT, -UR4, 0x100000, URZ ;  /* 0x0010000004047890 */ /* 0x000fc8000fffe1ff */
[----:B------:R-:W-:Y:S02]  /*0c60*/  USHF.L.U32 UR5, UR4, 0xb, URZ ;  /* 0x0000000b04057899 */ /* 0x000fe400080006ff */
[----:B------:R-:W-:Y:S01]  /*0c70*/  USHF.L.U32 UR4, UR4, 0x1, URZ ;  /* 0x0000000104047899 */ /* 0x000fe200080006ff */
[----:B------:R-:W2:Y:S03]  /*0c80*/  FENCE.VIEW.ASYNC.S ;  /* 0x00000000000073c6 */ /* 0x000ea60000000000 */
[----:B--2---:R4:W2:Y:S08]  /*0c90*/  SYNCS.EXCH.64 URZ, [UR6+0x190], UR8 ;  /* 0x0001900806ff75b2 */ /* 0x0048b00008000100 */
[----:B------:R4:W3:Y:S01]  /*0ca0*/  SYNCS.EXCH.64 URZ, [UR6+0x1a0], UR4 ;  /* 0x0001a00406ff75b2 */ /* 0x0008e20008000100 */
[----:B------:R4:W1:Y:S01]  /*0cb0*/  SYNCS.EXCH.64 URZ, [UR6+0x198], UR8 ;  /* 0x0001980806ff75b2 */ /* 0x0008620008000100 */
[----:B------:R4:W1:Y:S02]  /*0cc0*/  SYNCS.EXCH.64 URZ, [UR6+0x1a8], UR4 ;  /* 0x0001a80406ff75b2 */ /* 0x0008640008000100 */
[----:B----4-:R-:W-:Y:S01]  /*0cd0*/  NOP ;  /* 0x0000000000007918 */ /* 0x010fe20000000000 */
.L_x_13:
[----:B------:R-:W4:Y:S01]  /*0ce0*/  SHFL.IDX PT, R2, R75, RZ, 0x1f ;  /* 0x00001fff4b027589 */ /* 0x000f2200000e0000 */
[----:B------:R-:W-:Y:S01]  /*0cf0*/  NOP ;  /* 0x0000000000007918 */ /* 0x000fe20000000000 */
[----:B----4-:R-:W-:-:S13]  /*0d00*/  ISETP.NE.AND P0, PT, R2, 0x5, PT ;  /* 0x000000050200780c */ /* 0x010fda0003f05270 */
[----:B------:R-:W-:Y:S05]  /*0d10*/  @P0 BRA `(.L_x_14) ;  /* 0x0000000000580947 */ /* 0x000fea0003800000 */
[----:B--23--:R-:W2:Y:S01]  /*0d20*/  S2UR UR4, SR_CgaCtaId ;  /* 0x00000000000479c3 */ /* 0x00cea20000008800 */
        /* <DEDUP_REMOVED lines=10> */
[----:B--2---:R-:W-:Y:S01]  /*0dd0*/  ULEA UR4, UR4, UR5, 0x18 ;  /* 0x0000000504047291 */ /* 0x004fe2000f8ec0ff */
[----:B------:R-:W2:Y:S11]  /*0de0*/  FENCE.VIEW.ASYNC.S ;  /* 0x00000000000073c6 */ /* 0x000eb60000000000 */
[----:B--2---:R4:W2:Y:S01]  /*0df0*/  SYNCS.EXCH.64 URZ, [UR4+0x1b0], UR8 ;  /* 0x0001b00804ff75b2 */ /* 0x0048a20008000100 */
[----:B------:R4:W3:Y:S01]  /*0e00*/  SYNCS.EXCH.64 URZ, [UR4+0x1d0], UR6 ;  /* 0x0001d00604ff75b2 */ /* 0x0008e20008000100 */
[----:B------:R4:W1:Y:S01]  /*0e10*/  SYNCS.EXCH.64 URZ, [UR4+0x1b8], UR8 ;  /* 0x0001b80804ff75b2 */ /* 0x0008620008000100 */
[----:B------:R4:W1:Y:S01]  /*0e20*/  SYNCS.EXCH.64 URZ, [UR4+0x1d8], UR6 ;  /* 0x0001d80604ff75b2 */ /* 0x0008620008000100 */
[----:B------:R4:W1:Y:S01]  /*0e30*/  SYNCS.EXCH.64 URZ, [UR4+0x1c0], UR8 ;  /* 0x0001c00804ff75b2 */ /* 0x0008620008000100 */
[----:B------:R4:W1:Y:S01]  /*0e40*/  SYNCS.EXCH.64 URZ, [UR4+0x1e0], UR6 ;  /* 0x0001e00604ff75b2 */ /* 0x0008620008000100 */
[----:B------:R4:W1:Y:S01]  /*0e50*/  SYNCS.EXCH.64 URZ, [UR4+0x1c8], UR8 ;  /* 0x0001c80804ff75b2 */ /* 0x0008620008000100 */
[----:B------:R4:W1:Y:S02]  /*0e60*/  SYNCS.EXCH.64 URZ, [UR4+0x1e8], UR6 ;  /* 0x0001e80604ff75b2 */ /* 0x0008640008000100 */
[----:B----4-:R-:W-:Y:S01]  /*0e70*/  NOP ;  /* 0x0000000000007918 */ /* 0x010fe20000000000 */
.L_x_14:
[----:B------:R-:W4:Y:S01]  /*0e80*/  SHFL.IDX PT, R2, R75, RZ, 0x1f ;  /* 0x00001fff4b027589 */ /* 0x000f2200000e0000 */
[----:B------:R-:W1:Y:S01]  /*0e90*/  S2UR UR45, SR_CgaCtaId ;  /* 0x00000000002d79c3 */ /* 0x000e620000008800 */
[----:B------:R-:W-:Y:S01]  /*0ea0*/  NOP ;  /* 0x0000000000007918 */ /* 0x000fe20000000000 */
[----:B----4-:R-:W-:-:S13]  /*0eb0*/  ISETP.NE.AND P0, PT, R2, 0x3, PT ;  /* 0x000000030200780c */ /* 0x010fda0003f05270 */
[----:B-1----:R-:W-:Y:S05]  /*0ec0*/  @P0 BRA `(.L_x_15) ;  /* 0x0000000000340947 */ /* 0x002fea0003800000 */
[----:B--23--:R-:W-:Y:S01]  /*0ed0*/  UMOV UR4, 0x400 ;  /* 0x0000040000047882 */ /* 0x00cfe20000000000 */
[----:B------:R-:W-:Y:S01]  /*0ee0*/  UMOV UR6, 0x20 ;  /* 0x0000002000067882 */ /* 0x000fe20000000000 */
[----:B------:R-:W-:Y:S02]  /*0ef0*/  ULEA UR4, UR45, UR4, 0x18 ;  /* 0x000000042d047291 */ /* 0x000fe4000f8ec0ff */
[----:B------:R-:W-:-:S04]  /*0f00*/  UIADD3 UR6, UPT, UPT, -UR6, 0x100000, URZ ;  /* 0x0010000006067890 */ /* 0x000fc8000fffe1ff */
[----:B------:R-:W-:Y:S02]  /*0f10*/  USHF.L.U32 UR7, UR6, 0xb, URZ ;  /* 0x0000000b06077899 */ /* 0x000fe400080006ff */
[----:B------:R-:W-:Y:S01]  /*0f20*/  USHF.L.U32 UR6, UR6, 0x1, URZ ;  /* 0x0000000106067899 */ /* 0x000fe200080006ff */
[----:B------:R-:W-:Y:S01]  /*0f30*/  ELECT P0, URZ, PT ;  /* 0x0000000000ff782f */ /* 0x000fe20003800000 */
[----:B------:R-:W1:Y:S10]  /*0f40*/  FENCE.VIEW.ASYNC.S ;  /* 0x00000000000073c6 */ /* 0x000e740000000000 */
[----:B-1----:R1:W4:Y:S01]  /*0f50*/  SYNCS.EXCH.64 URZ, [UR4+0x1f0], UR6 ;  /* 0x0001f00604ff75b2 */ /* 0x0023220008000100 */
[----:B------:R1:W2:Y:S01]  /*0f60*/  SYNCS.EXCH.64 URZ, [UR4+0x200], UR6 ;  /* 0x0002000604ff75b2 */ /* 0x0002a20008000100 */
[----:B------:R1:W3:Y:S01]  /*0f70*/  SYNCS.EXCH.64 URZ, [UR4+0x1f8], UR6 ;  /* 0x0001f80604ff75b2 */ /* 0x0002e20008000100 */
[----:B------:R1:W1:Y:S01]  /*0f80*/  SYNCS.EXCH.64 URZ, [UR4+0x208], UR6 ;  /* 0x0002080604ff75b2 */ /* 0x0002620008000100 */
[----:B------:R-:W-:Y:S01]  /*0f90*/  NOP ;  /* 0x0000000000007918 */ /* 0x000fe20000000000 */
.L_x_15:
[----:B-123--:R-:W1:Y:S01]  /*0fa0*/  LDCU UR4, c[0x0][0x36c] ;  /* 0x00006d80ff0477ac */ /* 0x00ee620008000800 */
[----:B------:R-:W-:Y:S01]  /*0fb0*/  ISETP.NE.OR P3, PT, R0, 0x2, !P3 ;  /* 0x000000020000780c */ /* 0x000fe20005f65670 */
[----:B------:R-:W-:Y:S01]  /*0fc0*/  NOP ;  /* 0x0000000000007918 */ /* 0x000fe20000000000 */
[----:B------:R-:W-:Y:S01]  /*0fd0*/  LOP3.LUT R0, R85, 0x1f, RZ, 0xc0, !PT ;  /* 0x0000001f55007812 */ /* 0x000fe200078ec0ff */
[----:B------:R-:W-:Y:S02]  /*0fe0*/  UISETP.NE.AND UP4, UPT, UR17, URZ, UPT ;  /* 0x000000ff1100728c */ /* 0x000fe4000bf85270 */
[----:B-1----:R-:W-:-:S09]  /*0ff0*/  UISETP.EQ.U32.AND UP5, UPT, UR4, 0x1, UPT ;  /* 0x000000010400788c */ /* 0x002fd2000bfa2070 */
[----:B------:R-:W-:Y:S05]  /*1000*/  BRA.U !UP5, `(.L_x_16) ;  /* 0x000000010d087547 */ /* 0x000fea000b800000 */
[----:B----4-:R-:W-:Y:S01]  /*1010*/  UCGABAR_ARV ;  /* 0x00000000000079c7 */ /* 0x010fe20008000000 */
[----:B------:R-:W-:Y:S05]  /*1020*/  BRA `(.L_x_17) ;  /* 0x0000000000047947 */ /* 0x000fea0003800000 */
.L_x_16:
[----:B----4-:R-:W-:Y:S01]  /*1030*/  NOP ;  /* 0x0000000000007918 */ /* 0x010fe20000000000 */
.L_x_17:
[----:B------:R-:W1:Y:S01]  /*1040*/  S2UR UR16, SR_CTAID.X ;  /* 0x00000000001079c3 */ /* 0x000e620000002500 */
[----:B------:R-:W-:-:S05]  /*1050*/  CS2R.32 R77, SR_CgaSize ;  /* 0x00000000004d7805 */ /* 0x000fca0000008a00 */
[----:B------:R-:W-:-:S05]  /*1060*/  IMAD R77, R77, -0xa0, RZ ;  /* 0xffffff604d4d7824 */ /* 0x000fca00078e02ff */
[----:B------:R-:W-:-:S14]  /*1070*/  R2UR UR5, R77 ;  /* 0x000000004d0572ca */ /* 0x000fdc00000e0000 */
[----:B------:R-:W2:Y:S01]  /*1080*/  LDCU UR5, c[0x0][UR5+0x2b0] ;  /* 0x00005600050577ac */ /* 0x000ea20008000800 */
[----:B------:R-:W-:-:S05]  /*1090*/  CS2R.32 R77, SR_CgaSize ;  /* 0x00000000004d7805 */ /* 0x000fca0000008a00 */
[----:B------:R-:W-:-:S05]  /*10a0*/  IMAD R77, R77, -0xa0, RZ ;  /* 0xffffff604d4d7824 */ /* 0x000fca00078e02ff */
[----:B------:R-:W-:-:S14]  /*10b0*/  R2UR UR4, R77 ;  /* 0x000000004d0472ca */ /* 0x000fdc00000e0000 */
[----:B------:R-:W3:Y:S01]  /*10c0*/  LDCU UR4, c[0x0][UR4+0x2b4] ;  /* 0x00005680040477ac */ /* 0x000ee20008000800 */
[----:B------:R-:W4:Y:S01]  /*10d0*/  S2UR UR20, SR_CTAID.Y ;  /* 0x00000000001479c3 */ /* 0x000f220000002600 */
[----:B------:R-:W-:-:S05]  /*10e0*/  CS2R.32 R77, SR_CgaSize ;  /* 0x00000000004d7805 */ /* 0x000fca0000008a00 */
[----:B------:R-:W-:-:S05]  /*10f0*/  IMAD R77, R77, -0xa0, RZ ;  /* 0xffffff604d4d7824 */ /* 0x000fca00078e02ff */
[----:B------:R-:W-:-:S14]  /*1100*/  R2UR UR7, R77 ;  /* 0x000000004d0772ca */ /* 0x000fdc00000e0000 */
[----:B------:R-:W3:Y:S01]  /*1110*/  LDCU UR7, c[0x0][UR7+0x2a0] ;  /* 0x00005400070777ac */ /* 0x000ee20008000800 */
[----:B------:R-:W-:-:S05]  /*1120*/  CS2R.32 R77, SR_CgaSize ;  /* 0x00000000004d7805 */ /* 0x000fca0000008a00 */
[----:B------:R-:W-:-:S05]  /*1130*/  IMAD R77, R77, -0xa0, RZ ;  /* 0xffffff604d4d7824 */ /* 0x000fca00078e02ff */
[----:B------:R-:W-:-:S14]  /*1140*/  R2UR UR8, R77 ;  /* 0x000000004d0872ca */ /* 0x000fdc00000e0000 */
[----:B------:R-:W3:Y:S01]  /*1150*/  LDCU UR8, c[0x0][UR8+0x2a4] ;  /* 0x00005480080877ac */ /* 0x000ee20008000800 */
[----:B------:R-:W-:Y:S02]  /*1160*/  ULOP3.LUT UR47, UR45, 0x1, URZ, 0xc0, !UPT ;  /* 0x000000012d2f7892 */ /* 0x000fe4000f8ec0ff */
[----:B------:R-:W-:Y:S02]  /*1170*/  USHF.R.U32.HI UR32, URZ, 0x1, UR45 ;  /* 0x00000001ff207899 */ /* 0x000fe4000801162d */
[----:B------:R-:W-:Y:S02]  /*1180*/  UISETP.GT.U32.AND UP1, UPT, UR47, 0xffff, UPT ;  /* 0x0000ffff2f00788c */ /* 0x000fe4000bf24070 */
[----:B------:R-:W-:Y:S01]  /*1190*/  USHF.L.U32 UR28, UR45, 0x9, URZ ;  /* 0x000000092d1c7899 */ /* 0x000fe200080006ff */
[----:B-1----:R-:W-:Y:S01]  /*11a0*/  I2FP.F32.U32 R3, UR16 ;  /* 0x0000001000037c45 */ /* 0x002fe20008201000 */
[----:B------:R-:W1:Y:S04]  /*11b0*/  LDCU UR21, c[0x0][0xb24] ;  /* 0x00016480ff1577ac */ /* 0x000e680008000800 */
[----:B--2---:R-:W-:Y:S01]  /*11c0*/  FMUL R3, R3, UR5 ;  /* 0x0000000503037c20 */ /* 0x004fe20008400000 */
[----:B------:R-:W2:Y:S01]  /*11d0*/  LDCU UR42, c[0x0][0xb24] ;  /* 0x00016480ff2a77ac */ /* 0x000ea20008000800 */
[----:B----4-:R-:W-:Y:S01]  /*11e0*/  I2FP.F32.U32 R2, UR20 ;  /* 0x0000001400027c45 */ /* 0x010fe20008201000 */
[----:B------:R-:W4:Y:S03]  /*11f0*/  LDCU UR31, c[0x0][0xb30] ;  /* 0x00016600ff1f77ac */ /* 0x000f260008000800 */
[----:B------:R-:W1:Y:S01]  /*1200*/  F2I.U32.TRUNC.NTZ R3, R3 ;  /* 0x0000000300037305 */ /* 0x000e62000020f000 */
[----:B---3--:R-:W-:Y:S01]  /*1210*/  FMUL R2, R2, UR4 ;  /* 0x0000000402027c20 */ /* 0x008fe20008400000 */
[----:B------:R-:W-:-:S02]  /*1220*/  ULOP3.LUT UR4, UR45, 0x2, URZ, 0xc0, !UPT ;  /* 0x000000022d047892 */ /* 0x000fc4000f8ec0ff */
[----:B------:R-:W-:Y:S02]  /*1230*/  USHF.L.U32 UR29, UR45, 0xc, URZ ;  /* 0x0000000c2d1d7899 */ /* 0x000fe400080006ff */
[----:B------:R-:W-:Y:S02]  /*1240*/  UISETP.GT.U32.AND UP0, UPT, UR4, 0xffff, UPT ;  /* 0x0000ffff0400788c */ /* 0x000fe4000bf04070 */
[----:B------:R-:W3:Y:S01]  /*1250*/  F2I.U32.TRUNC.NTZ R2, R2 ;  /* 0x0000000200027305 */ /* 0x000ee2000020f000 */
[----:B------:R-:W-:Y:S01]  /*1260*/  UMOV UR34, 0x5 ;  /* 0x0000000500227882 */ /* 0x000fe20000000000 */
[----:B------:R-:W-:Y:S02]  /*1270*/  USEL UR27, UR47, 0xffff, !UP1 ;  /* 0x0000ffff2f1b7887 */ /* 0x000fe4000c800000 */
[----:B------:R-:W-:Y:S01]  /*1280*/  USEL UR26, UR4, 0xffff, !UP0 ;  /* 0x0000ffff041a7887 */ /* 0x000fe2000c000000 */
[----:B-1----:R-:W-:Y:S02]  /*1290*/  R2UR UR5, R3 ;  /* 0x00000000030572ca */ /* 0x002fe400000e0000 */
[----:B---3--:R-:W-:-:S02]  /*12a0*/  R2UR UR6, R2 ;  /* 0x00000000020672ca */ /* 0x008fc400000e0000 */
[----:B------:R-:W-:-:S09]  /*12b0*/  PRMT R2, RZ, 0x7610, R2 ;  /* 0x00007610ff027816 */ /* 0x000fd20000000002 */
[----:B------:R-:W-:-:S04]  /*12c0*/  UIADD3 UR5, UPT, UPT, -UR5, URZ, URZ ;  /* 0x000000ff05057290 */ /* 0x000fc8000fffe1ff */
[----:B------:R-:W-:Y:S02]  /*12d0*/  UIMAD UR5, UR7, UR5, UR16 ;  /* 0x00000005070572a4 */ /* 0x000fe4000f8e0210 */
[----:B------:R-:W-:-:S04]  /*12e0*/  UIADD3 UR4, UPT, UPT, -UR6, URZ, URZ ;  /* 0x000000ff06047290 */ /* 0x000fc8000fffe1ff */
[----:B------:R-:W-:Y:S01]  /*12f0*/  IMAD.U32 R77, RZ, RZ, UR5 ;  /* 0x00000005ff4d7e24 */ /* 0x000fe2000f8e00ff */
[----:B------:R-:W-:-:S06]  /*1300*/  UIMAD UR4, UR8, UR4, UR20 ;  /* 0x00000004080472a4 */ /* 0x000fcc000f8e0214 */
[----:B------:R-:W-:Y:S01]  /*1310*/  IMAD.U32 R76, RZ, RZ, UR4 ;  /* 0x00000004ff4c7e24 */ /* 0x000fe2000f8e00ff */
[----:B--2-4-:R-:W-:Y:S06]  /*1320*/  BRA.U UP4, `(.L_x_18) ;  /* 0x0000000104447547 */ /* 0x014fec000b800000 */
[----:B------:R-:W-:Y:S02]  /*1330*/  R2UR UR4, R76 ;  /* 0x000000004c0472ca */ /* 0x000fe400000e0000 */
[----:B------:R-:W-:-:S11]  /*1340*/  R2UR UR6, R77 ;  /* 0x000000004d0672ca */ /* 0x000fd600000e0000 */
[----:B------:R-:W-:Y:S02]  /*1350*/  UISETP.NE.AND UP0, UPT, UR4, URZ, UPT ;  /* 0x000000ff0400728c */ /* 0x000fe4000bf05270 */
[----:B------:R-:W-:Y:S02]  /*1360*/  UISETP.NE.AND UP1, UPT, UR4, 0x1, UPT ;  /* 0x000000010400788c */ /* 0x000fe4000bf25270 */
[----:B------:R-:W-:Y:S02]  /*1370*/  UISETP.NE.AND UP2, UPT, UR6, URZ, UP0 ;  /* 0x000000ff0600728c */ /* 0x000fe40008745270 */
[----:B------:R-:W-:Y:S02]  /*1380*/  USEL UR4, URZ, 0x2, UP0 ;  /* 0x00000002ff047887 */ /* 0x000fe40008000000 */
[----:B------:R-:W-:Y:S02]  /*1390*/  USEL UR8, URZ, 0x1, UP2 ;  /* 0x00000001ff087887 */ /* 0x000fe40009000000 */
[----:B------:R-:W-:-:S02]  /*13a0*/  UISETP.NE.AND UP2, UPT, UR6, URZ, UPT ;  /* 0x000000ff0600728c */ /* 0x000fc4000bf45270 */
[----:B------:R-:W-:Y:S02]  /*13b0*/  USEL UR5, URZ, 0x4, UP1 ;  /* 0x00000004ff057887 */ /* 0x000fe40008800000 */
[----:B------:R-:W-:Y:S02]  /*13c0*/  UISETP.NE.AND UP0, UPT, UR6, 0x1, UPT ;  /* 0x000000010600788c */ /* 0x000fe4000bf05270 */
[----:B------:R-:W-:Y:S02]  /*13d0*/  USEL UR6, URZ, 0x8, UP1 ;  /* 0x00000008ff067887 */ /* 0x000fe40008800000 */
[----:B------:R-:W-:Y:S02]  /*13e0*/  USEL UR7, UR5, 0x4, UP2 ;  /* 0x0000000405077887 */ /* 0x000fe40009000000 */
[----:B------:R-:W-:Y:S02]  /*13f0*/  USEL UR4, UR4, 0x2, UP0 ;  /* 0x0000000204047887 */ /* 0x000fe40008000000 */
[----:B------:R-:W-:-:S02]  /*1400*/  USEL UR5, UR6, 0x8, UP0 ;  /* 0x0000000806057887 */ /* 0x000fc40008000000 */
[----:B------:R-:W-:-:S04]  /*1410*/  UIADD3 UR4, UPT, UPT, UR4, UR7, UR8 ;  /* 0x0000000704047290 */ /* 0x000fc8000fffe008 */
[----:B------:R-:W-:-:S06]  /*1420*/  UIADD3 UR4, UPT, UPT, UR4, UR5, URZ ;  /* 0x0000000504047290 */ /* 0x000fcc000fffe0ff */
[----:B------:R-:W-:-:S07]  /*1430*/  IMAD.U32 R2, RZ, RZ, UR4 ;  /* 0x00000004ff027e24 */ /* 0x000fce000f8e00ff */
.L_x_18:
[----:B------:R-:W1:Y:S01]  /*1440*/  S2UR UR36, SR_CTAID.Z ;  /* 0x00000000002479c3 */ /* 0x000e620000002700 */
[----:B------:R-:W-:Y:S01]  /*1450*/  UISETP.GE.AND UP0, UPT, UR21, 0x1, UPT ;  /* 0x000000011500788c */ /* 0x000fe2000bf06270 */
[----:B------:R-:W-:-:S08]  /*1460*/  UMOV UR33, 0x3 ;  /* 0x0000000300217882 */ /* 0x000fd00000000000 */
[----:B------:R-:W-:Y:S05]  /*1470*/  BRA.U !UP0, `(.L_x_19) ;  /* 0x0000000108d47547 */ /* 0x000fea000b800000 */
[----:B------:R-:W2:Y:S01]  /*1480*/  LDCU.128 UR12, c[0x0][0xb10] ;  /* 0x00016200ff0c77ac */ /* 0x000ea20008000c00 */
[----:B------:R-:W3:Y:S01]  /*1490*/  LDCU UR6, c[0x0][0x370] ;  /* 0x00006e00ff0677ac */ /* 0x000ee20008000800 */
[----:B------:R-:W4:Y:S01]  /*14a0*/  LDCU UR5, c[0x0][0x374] ;  /* 0x00006e80ff0577ac */ /* 0x000f220008000800 */
[----:B------:R-:W1:Y:S01]  /*14b0*/  LDCU UR30, c[0x0][0xb0c] ;  /* 0x00016180ff1e77ac */ /* 0x000e620008000800 */
[----:B------:R-:W1:Y:S01]  /*14c0*/  LDCU UR4, c[0x0][0xb20] ;  /* 0x00016400ff0477ac */ /* 0x000e620008000800 */
[----:B------:R-:W1:Y:S01]  /*14d0*/  LDCU.64 UR8, c[0x0][0xb28] ;  /* 0x00016500ff0877ac */ /* 0x000e620008000a00 */
[----:B--2---:R-:W-:Y:S02]  /*14e0*/  UISETP.NE.AND UP0, UPT, UR14, 0x1, UPT ;  /* 0x000000010e00788c */ /* 0x004fe4000bf05270 */
[----:B----4-:R-:W-:Y:S02]  /*14f0*/  UIMAD.WIDE.U32 UR10, UR5, UR15, URZ ;  /* 0x0000000f050a72a5 */ /* 0x010fe4000f8e00ff */
[----:B---3--:R-:W-:-:S02]  /*1500*/  UIMAD.WIDE.U32 UR22, UR6, UR12, URZ ;  /* 0x0000000c061672a5 */ /* 0x008fc4000f8e00ff */
[----:B-1----:R-:W-:Y:S02]  /*1510*/  UISETP.NE.AND UP1, UPT, UR30, 0x1, UPT ;  /* 0x000000011e00788c */ /* 0x002fe4000bf25270 */
[----:B------:R-:W-:Y:S01]  /*1520*/  UISETP.NE.AND UP2, UPT, UR21, 0x1, UPT ;  /* 0x000000011500788c */ /* 0x000fe2000bf45270 */
[----:B------:R-:W-:Y:S02]  /*1530*/  UMOV UR10, UR11 ;  /* 0x0000000b000a7c82 */ /* 0x000fe40008000000 */
[----:B------:R-:W-:Y:S01]  /*1540*/  UMOV UR22, UR23 ;  /* 0x0000001700167c82 */ /* 0x000fe20008000000 */
[----:B------:R-:W-:Y:S02]  /*1550*/  @UP0 USHF.R.U32.HI UR5, URZ, UR4, UR10 ;  /* 0x00000004ff050299 */ /* 0x000fe4000801160a */
[----:B------:R-:W-:Y:S02]  /*1560*/  UIMAD.WIDE.U32 UR24, UR20, UR15, URZ ;  /* 0x0000000f141872a5 */ /* 0x000fe4000f8e00ff */
[----:B------:R-:W-:-:S02]  /*1570*/  UIMAD.WIDE.U32 UR10, UR5, UR8, URZ ;  /* 0x00000008050a72a5 */ /* 0x000fc4000f8e00ff */
[----:B------:R-:W-:Y:S02]  /*1580*/  @UP1 USHF.R.U32.HI UR6, URZ, UR13, UR22 ;  /* 0x0000000dff061299 */ /* 0x000fe40008011616 */
[----:B------:R-:W-:Y:S02]  /*1590*/  UIMAD.WIDE.U32 UR18, UR16, UR12, URZ ;  /* 0x0000000c101272a5 */ /* 0x000fe4000f8e00ff */
[----:B------:R-:W-:Y:S01]  /*15a0*/  UIMAD.WIDE.U32 UR22, UR6, UR8, URZ ;  /* 0x00000008061672a5 */ /* 0x000fe2000f8e00ff */
[----:B------:R-:W-:Y:S01]  /*15b0*/  UMOV UR24, UR25 ;  /* 0x0000001900187c82 */ /* 0x000fe20008000000 */
[----:B------:R-:W-:Y:S01]  /*15c0*/  UMOV UR10, UR11 ;  /* 0x0000000b000a7c82 */ /* 0x000fe20008000000 */
[----:B------:R-:W-:Y:S02]  /*15d0*/  USHF.R.U32.HI UR24, URZ, UR4, UR24 ;  /* 0x00000004ff187299 */ /* 0x000fe40008011618 */
[----:B------:R-:W-:Y:S02]  /*15e0*/  @UP2 USHF.R.U32.HI UR5, URZ, UR9, UR10 ;  /* 0x00000009ff052299 */ /* 0x000fe4000801160a */
[----:B------:R-:W-:Y:S01]  /*15f0*/  UMOV UR7, UR23 ;  /* 0x0000001700077c82 */ /* 0x000fe20008000000 */
[----:B------:R-:W-:Y:S01]  /*1600*/  UMOV UR18, UR19 ;  /* 0x0000001300127c82 */ /* 0x000fe20008000000 */
[----:B------:R-:W-:-:S02]  /*1610*/  @UP2 USHF.R.U32.HI UR6, URZ, UR9, UR7 ;  /* 0x00000009ff062299 */ /* 0x000fc40008011607 */
[----:B------:R-:W-:Y:S02]  /*1620*/  USHF.R.U32.HI UR13, URZ, UR13, UR18 ;  /* 0x0000000dff0d7299 */ /* 0x000fe40008011612 */
[----:B------:R-:W-:Y:S02]  /*1630*/  USEL UR4, UR20, UR24, !UP0 ;  /* 0x0000001814047287 */ /* 0x000fe4000c000000 */
[----:B------:R-:W-:Y:S02]  /*1640*/  UIMAD UR7, UR5, UR21, URZ ;  /* 0x00000015050772a4 */ /* 0x000fe4000f8e02ff */
[----:B------:R-:W-:Y:S02]  /*1650*/  USEL UR5, UR16, UR13, !UP1 ;  /* 0x0000000d10057287 */ /* 0x000fe4000c800000 */
[----:B------:R-:W-:Y:S02]  /*1660*/  UIMAD UR12, UR6, UR21, URZ ;  /* 0x00000015060c72a4 */ /* 0x000fe4000f8e02ff */
[----:B------:R-:W-:-:S02]  /*1670*/  UISETP.GE.AND UP0, UPT, UR4, UR7, UPT ;  /* 0x000000070400728c */ /* 0x000fc4000bf06270 */
[----:B------:R-:W-:Y:S02]  /*1680*/  UIMAD.WIDE.U32 UR10, UR4, UR8, URZ ;  /* 0x00000008040a72a5 */ /* 0x000fe4000f8e00ff */
[----:B------:R-:W-:Y:S02]  /*1690*/  UISETP.GE.OR UP0, UPT, UR5, UR12, UP0 ;  /* 0x0000000c0500728c */ /* 0x000fe40008706670 */
[----:B------:R-:W-:Y:S02]  /*16a0*/  UIMAD.WIDE.U32 UR12, UR5, UR8, URZ ;  /* 0x00000008050c72a5 */ /* 0x000fe4000f8e00ff */
[----:B------:R-:W-:Y:S01]  /*16b0*/  UIADD3 UR10, UPT, UPT, -UR4, URZ, URZ ;  /* 0x000000ff040a7290 */ /* 0x000fe2000fffe1ff */
[----:B------:R-:W-:Y:S01]  /*16c0*/  UMOV UR8, UR11 ;  /* 0x0000000b00087c82 */ /* 0x000fe20008000000 */
[----:B------:R-:W-:Y:S02]  /*16d0*/  UIADD3 UR11, UPT, UPT, -UR5, URZ, URZ ;  /* 0x000000ff050b7290 */ /* 0x000fe4000fffe1ff */
[----:B------:R-:W-:-:S03]  /*16e0*/  USHF.R.U32.HI UR8, URZ, UR9, UR8 ;  /* 0x00000009ff087299 */ /* 0x000fc60008011608 */
[----:B------:R-:W-:Y:S01]  /*16f0*/  @!UP0 UMOV UR7, UR13 ;  /* 0x0000000d00078c82 */ /* 0x000fe20008000000 */
[----:B------:R-:W-:Y:S02]  /*1700*/  UIMAD UR20, UR14, UR10, UR20 ;  /* 0x0000000a0e1472a4 */ /* 0x000fe4000f8e0214 */
[----:B------:R-:W-:Y:S02]  /*1710*/  USEL UR8, UR4, UR8, !UP2 ;  /* 0x0000000804087287 */ /* 0x000fe4000d000000 */
[----:B------:R-:W-:Y:S02]  /*1720*/  @!UP0 USHF.R.U32.HI UR7, URZ, UR9, UR7 ;  /* 0x00000009ff078299 */ /* 0x000fe40008011607 */
[----:B------:R-:W-:Y:S02]  /*1730*/  UIADD3 UR9, UPT, UPT, -UR8, URZ, URZ ;  /* 0x000000ff08097290 */ /* 0x000fe4000fffe1ff */
[----:B------:R-:W-:Y:S02]  /*1740*/  @!UP0 USEL UR7, UR5, UR7, !UP2 ;  /* 0x0000000705078287 */ /* 0x000fe4000d000000 */
[----:B------:R-:W-:-:S02]  /*1750*/  UIMAD UR9, UR21, UR9, UR4 ;  /* 0x00000009150972a4 */ /* 0x000fc4000f8e0204 */
[----:B------:R-:W-:Y:S02]  /*1760*/  @!UP0 UIADD3 UR8, UPT, UPT, UR8, -UR7, URZ ;  /* 0x8000000708088290 */ /* 0x000fe4000fffe0ff */
[----:B------:R-:W-:Y:S02]  /*1770*/  @!UP0 UIMAD UR6, UR9, UR6, UR7 ;  /* 0x00000006090682a4 */ /* 0x000fe4000f8e0207 */
[----:B------:R-:W-:Y:S02]  /*1780*/  @!UP0 UIMAD UR4, UR8, UR21, UR5 ;  /* 0x00000015080482a4 */ /* 0x000fe4000f8e0205 */
[----:B------:R-:W-:Y:S02]  /*1790*/  UIMAD UR16, UR30, UR11, UR16 ;  /* 0x0000000b1e1072a4 */ /* 0x000fe4000f8e0210 */
[----:B------:R-:W-:Y:S01]  /*17a0*/  UIMAD UR20, UR4, UR14, UR20 ;  /* 0x0000000e041472a4 */ /* 0x000fe2000f8e0214 */
[----:B------:R-:W-:Y:S02]  /*17b0*/  @!UP0 UMOV UR5, UR6 ;  /* 0x0000000600058c82 */ /* 0x000fe40008000000 */
[----:B------:R-:W-:-:S12]  /*17c0*/  UIMAD UR16, UR5, UR30, UR16 ;  /* 0x0000001e051072a4 */ /* 0x000fd8000f8e0210 */
.L_x_19:
[----:B------:R-:W-:Y:S02]  /*17d0*/  UISETP.NE.AND UP1, UPT, UR31, 0x1, UPT ;  /* 0x000000011f00788c */ /* 0x000fe4000bf25270 */
[----:B------:R-:W-:Y:S02]  /*17e0*/  ULOP3.LUT UR24, UR27, 0xffff, URZ, 0xc0, !UPT ;  /* 0x0000ffff1b187892 */ /* 0x000fe4000f8ec0ff */
[----:B------:R-:W-:Y:S02]  /*17f0*/  ULOP3.LUT UR21, UR26, 0xffff, URZ, 0xc0, !UPT ;  /* 0x0000ffff1a157892 */ /* 0x000fe4000f8ec0ff */
[----:B------:R-:W-:Y:S02]  /*1800*/  UISETP.NE.AND UP0, UPT, UR17, 0x2, UPT ;  /* 0x000000021100788c */ /* 0x000fe4000bf05270 */
[----:B------:R-:W-:Y:S02]  /*1810*/  ULOP3.LUT UR28, UR28, 0x400, URZ, 0xc0, !UPT ;  /* 0x000004001c1c7892 */ /* 0x000fe4000f8ec0ff */
[----:B------:R-:W-:-:S02]  /*1820*/  ULOP3.LUT UR27, UR29, 0x1000, URZ, 0xc0, !UPT ;  /* 0x000010001d1b7892 */ /* 0x000fc4000f8ec0ff */
[----:B------:R-:W-:Y:S02]  /*1830*/  USHF.L.U32 UR24, UR34, UR24, URZ ;  /* 0x0000001822187299 */ /* 0x000fe400080006ff */
[----:B------:R-:W-:Y:S01]  /*1840*/  USHF.L.U32 UR21, UR33, UR21, URZ ;  /* 0x0000001521157299 */ /* 0x000fe200080006ff */
[----:B------:R-:W-:Y:S11]  /*1850*/  BRA.U UP1, `(.L_x_20) ;  /* 0x0000000101447547 */ /* 0x000ff6000b800000 */
[----:B------:R-:W2:Y:S01]  /*1860*/  LDCU.128 UR8, c[0x0][0xb10] ;  /* 0x00016200ff0877ac */ /* 0x000ea20008000c00 */
[----:B------:R-:W3:Y:S01]  /*1870*/  LDCU UR12, c[0x0][0xb0c] ;  /* 0x00016180ff0c77ac */ /* 0x000ee20008000800 */
[----:B------:R-:W4:Y:S01]  /*1880*/  LDCU UR13, c[0x0][0xb20] ;  /* 0x00016400ff0d77ac */ /* 0x000f220008000800 */
[----:B--2---:R-:W-:Y:S02]  /*1890*/  UIMAD.WIDE.U32 UR6, UR16, UR8, URZ ;  /* 0x00000008100672a5 */ /* 0x004fe4000f8e00ff */
[----:B------:R-:W-:Y:S02]  /*18a0*/  UIMAD.WIDE.U32 UR4, UR20, UR11, URZ ;  /* 0x0000000b140472a5 */ /* 0x000fe4000f8e00ff */
[----:B---3--:R-:W-:Y:S02]  /*18b0*/  UISETP.NE.AND UP2, UPT, UR12, 0x1, UPT ;  /* 0x000000010c00788c */ /* 0x008fe4000bf45270 */
[----:B------:R-:W-:Y:S01]  /*18c0*/  UISETP.NE.AND UP1, UPT, UR10, 0x1, UPT ;  /* 0x000000010a00788c */ /* 0x000fe2000bf25270 */
[----:B------:R-:W-:-:S02]  /*18d0*/  UMOV UR6, UR7 ;  /* 0x0000000700067c82 */ /* 0x000fc40008000000 */
[----:B------:R-:W-:Y:S01]  /*18e0*/  UMOV UR4, UR5 ;  /* 0x0000000500047c82 */ /* 0x000fe20008000000 */
[----:B------:R-:W-:Y:S02]  /*18f0*/  USHF.R.U32.HI UR9, URZ, UR9, UR6 ;  /* 0x00000009ff097299 */ /* 0x000fe40008011606 */
[----:B----4-:R-:W-:Y:S02]  /*1900*/  USHF.R.U32.HI UR4, URZ, UR13, UR4 ;  /* 0x0000000dff047299 */ /* 0x010fe40008011604 */
[----:B------:R-:W-:Y:S02]  /*1910*/  USEL UR5, UR16, UR9, !UP2 ;  /* 0x0000000910057287 */ /* 0x000fe4000d000000 */
[----:B------:R-:W-:-:S04]  /*1920*/  USEL UR4, UR20, UR4, !UP1 ;  /* 0x0000000414047287 */ /* 0x000fc8000c800000 */
[----:B------:R-:W-:Y:S02]  /*1930*/  UIADD3 UR6, UPT, UPT, UR5, -UR4, URZ ;  /* 0x8000000405067290 */ /* 0x000fe4000fffe0ff */
[----:B------:R-:W-:Y:S02]  /*1940*/  UIADD3 UR4, UPT, UPT, -UR5, UR4, URZ ;  /* 0x0000000405047290 */ /* 0x000fe4000fffe1ff */
[----:B------:R-:W-:Y:S02]  /*1950*/  UIMAD UR20, UR6, UR10, UR20 ;  /* 0x0000000a061472a4 */ /* 0x000fe4000f8e0214 */
[----:B------:R-:W-:-:S12]  /*1960*/  UIMAD UR16, UR4, UR12, UR16 ;  /* 0x0000000c041072a4 */ /* 0x000fd8000f8e0210 */
.L_x_20:
[----:B------:R-:W-:Y:S05]  /*1970*/  BRA.U !UP5, `(.L_x_21) ;  /* 0x000000010d0c7547 */ /* 0x000fea000b800000 */
[----:B------:R-:W-:Y:S01]  /*1980*/  UCGABAR_WAIT ;  /* 0x0000000000007dc7 */ /* 0x000fe20008000000 */
[----:B------:R-:W-:Y:S01]  /*1990*/  CCTL.IVALL ;  /* 0x00000000ff00798f */ /* 0x000fe20002000000 */
[----:B------:R-:W-:Y:S05]  /*19a0*/  BRA `(.L_x_22) ;  /* 0x0000000000047947 */ /* 0x000fea0003800000 */
.L_x_21:
[----:B------:R-:W-:Y:S06]  /*19b0*/  BAR.SYNC.DEFER_BLOCKING 0x0 ;  /* 0x0000000000007b1d */ /* 0x000fec0000010000 */
.L_x_22:
[----:B------:R-:W-:Y:S05]  /*19c0*/  BRA.U UP0, `(.L_x_23) ;  /* 0x0000001d00147547 */ /* 0x000fea000b800000 */
[----:B------:R-:W2:Y:S01]  /*19d0*/  LDCU UR6, c[0x0][0x38c] ;  /* 0x00007180ff0677ac */ /* 0x000ea20008000800 */
[----:B------:R-:W-:Y:S01]  /*19e0*/  PLOP3.LUT P1, PT, PT, PT, UP3, 0x80, 0x8 ;  /* 0x000000000008781c */ /* 0x000fe20003f2f038 */
[----:B------:R-:W-:Y:S01]  /*19f0*/  IMAD.MOV.U32 R12, RZ, RZ, 0x1 ;  /* 0x00000001ff0c7424 */ /* 0x000fe200078e00ff */
[----:B------:R-:W-:Y:S01]  /*1a00*/  ISETP.EQ.OR P2, PT, R0, RZ, P3 ;  /* 0x000000ff0000720c */ /* 0x000fe20001f42670 */
[----:B------:R-:W-:Y:S01]  /*1a10*/  UISETP.NE.AND UP1, UPT, UR17, URZ, UPT ;  /* 0x000000ff1100728c */ /* 0x000fe2000bf25270 */
[----:B------:R-:W-:Y:S02]  /*1a20*/  PLOP3.LUT P1, PT, P1, PT, PT, 0x8, 0x80 ;  /* 0x000000000080781c */ /* 0x000fe40000f2e170 */
[----:B------:R-:W-:Y:S01]  /*1a30*/  CS2R R10, SRZ ;  /* 0x00000000000a7805 */ /* 0x000fe2000001ff00 */
[----:B------:R-:W-:Y:S01]  /*1a40*/  IMAD.MOV.U32 R9, RZ, RZ, RZ ;  /* 0x000000ffff097224 */ /* 0x000fe200078e00ff */
[----:B------:R-:W3:Y:S01]  /*1a50*/  LDCU UR40, c[0x0][0x370] ;  /* 0x00006e00ff2877ac */ /* 0x000ee20008000800 */
[----:B------:R-:W-:Y:S01]  /*1a60*/  IMAD.MOV.U32 R8, RZ, RZ, 0x1 ;  /* 0x00000001ff087424 */ /* 0x000fe200078e00ff */
[----:B------:R-:W-:Y:S01]  /*1a70*/  USEL UR26, UR46, 0x2, UP1 ;  /* 0x000000022e1a7887 */ /* 0x000fe20008800000 */
[----:B------:R-:W4:Y:S01]  /*1a80*/  LDCU.64 UR30, c[0x0][0x348] ;  /* 0x00006900ff1e77ac */ /* 0x000f220008000a00 */
[----:B--2---:R-:W-:-:S02]  /*1a90*/  UIADD3 UR5, UPT, UPT, UR6, 0x1f, URZ ;  /* 0x0000001f06057890 */ /* 0x004fc4000fffe0ff */
[----:B------:R-:W-:Y:S02]  /*1aa0*/  UIADD3 UR48, UPT, UPT, UR6, 0x3e, URZ ;  /* 0x0000003e06307890 */ /* 0x000fe4000fffe0ff */
[----:B------:R-:W-:Y:S01]  /*1ab0*/  USHF.R.S32.HI UR4, URZ, 0x1f, UR5 ;  /* 0x0000001fff047899 */ /* 0x000fe20008011405 */
[----:B------:R-:W2:Y:S03]  /*1ac0*/  LDCU UR39, c[0x0][0x374] ;  /* 0x00006e80ff2777ac */ /* 0x000ea60008000800 */
[----:B------:R-:W-:Y:S02]  /*1ad0*/  ULEA.HI UR4, UR4, UR5, URZ, 0x5 ;  /* 0x0000000504047291 */ /* 0x000fe4000f8f28ff */
[----:B------:R-:W-:Y:S02]  /*1ae0*/  USHF.L.U32 UR5, UR32, 0x5, URZ ;  /* 0x0000000520057899 */ /* 0x000fe400080006ff */
[----:B------:R-:W-:-:S02]  /*1af0*/  USHF.R.S32.HI UR43, URZ, 0x5, UR4 ;  /* 0x00000005ff2b7899 */ /* 0x000fc40008011404 */
[----:B------:R-:W-:Y:S02]  /*1b00*/  UIADD3 UR4, UPT, UPT, UR6, -0x1, URZ ;  /* 0xffffffff06047890 */ /* 0x000fe4000fffe0ff */
[----:B------:R-:W-:Y:S02]  /*1b10*/  UISETP.LT.U32.AND UP0, UPT, UR43, 0x14, UPT ;  /* 0x000000142b00788c */ /* 0x000fe4000bf01070 */
[----:B------:R-:W-:Y:S02]  /*1b20*/  UISETP.GE.U32.AND UP2, UPT, UR4, -0x3f, UPT ;  /* 0xffffffc10400788c */ /* 0x000fe4000bf46070 */
[----:B------:R-:W-:Y:S02]  /*1b30*/  USEL UR41, UR43, 0x14, UP0 ;  /* 0x000000142b297887 */ /* 0x000fe40008000000 */
[----:B------:R-:W-:Y:S02]  /*1b40*/  ULOP3.LUT UR44, UR5, 0x20, URZ, 0xe2, !UPT ;  /* 0x00000020052c7892 */ /* 0x000fe4000f8ee2ff */
[----:B------:R-:W-:-:S02]  /*1b50*/  UIADD3 UR25, UPT, UPT, UR41, -0x1, URZ ;  /* 0xffffffff29197890 */ /* 0x000fc4000fffe0ff */
[----:B------:R-:W-:Y:S01]  /*1b60*/  UIADD3 UR46, UPT, UPT, UR43, -UR41, URZ ;  /* 0x800000292b2e7290 */ /* 0x000fe2000fffe0ff */
[----:B------:R-:W-:Y:S02]  /*1b70*/  UMOV UR5, URZ ;  /* 0x000000ff00057c82 */ /* 0x000fe40008000000 */
[----:B------:R-:W-:-:S04]  /*1b80*/  @UP2 UIADD3 UR25, UPT, UPT, UR41, URZ, URZ ;  /* 0x000000ff29192290 */ /* 0x000fc8000fffe0ff */
[----:B--234-:R-:W-:-:S12]  /*1b90*/  UIADD3 UR25, UPT, UPT, UR25, 0x1, URZ ;  /* 0x0000000119197890 */ /* 0x01cfd8000fffe0ff */
.L_x_43:
[----:B------:R-:W-:Y:S01]  /*1ba0*/  UISETP.NE.AND UP0, UPT, UR45, URZ, UPT ;  /* 0x000000ff2d00728c */ /* 0x000fe2000bf05270 */
[----:B------:R-:W2:Y:S08]  /*1bb0*/  S2UR UR45, SR_CgaCtaId ;  /* 0x00000000002d79c3 */ /* 0x000eb00000008800 */
[----:B------:R-:W-:Y:S05]  /*1bc0*/  BRA.U UP0, `(.L_x_24) ;  /* 0x0000000100347547 */ /* 0x000fea000b800000 */
[----:B------:R-:W3:Y:S01]  /*1bd0*/  S2R R0, SR_CgaCtaId ;  /* 0x0000000000007919 */ /* 0x000ee20000008800 */
[----:B------:R-:W-:-:S04]  /*1be0*/  MOV R2, 0x400 ;  /* 0x0000040000027802 */ /* 0x000fc80000000f00 */
[----:B---3--:R-:W-:Y:S02]  /*1bf0*/  LEA R0, R0, R2, 0x18 ;  /* 0x0000000200007211 */ /* 0x008fe400078ec0ff */
[----:B------:R-:W-:-:S03]  /*1c00*/  SHF.L.U32 R2, R8, 0x1f, RZ ;  /* 0x0000001f08027819 */ /* 0x000fc600000006ff */
[----:B------:R-:W-:-:S04]  /*1c10*/  IMAD R0, R9, 0x8, R0 ;  /* 0x0000000809007824 */ /* 0x000fc800078e0200 */
[----:B------:R-:W3:Y:S02]  /*1c20*/  SYNCS.PHASECHK.TRANS64.TRYWAIT P0, [R0+URZ+0x200], R2 ;  /* 0x00020002000075a7 */ /* 0x000ee400080011ff */
[----:B---3--:R-:W-:Y:S05]  /*1c30*/  @!P0 BRA `(.L_x_25) ;  /* 0x0000008400a08947 */ /* 0x008fea0003800000 */
.L_x_149:
[----:B------:R-:W-:Y:S01]  /*1c40*/  VIADD R9, R9, 0x1 ;  /* 0x0000000109097836 */ /* 0x000fe20000000000 */
[----:B------:R3:W-:Y:S04]  /*1c50*/  SYNCS.ARRIVE.TRANS64.A1T0 RZ, [R0+URZ+0x1f0], RZ ;  /* 0x0001f0ff00ff79a7 */ /* 0x0007e800081000ff */
[----:B------:R-:W-:-:S04]  /*1c60*/  ISETP.NE.AND P0, PT, R9, 0x2, PT ;  /* 0x000000020900780c */ /* 0x000fc80003f05270 */
[----:B------:R-:W-:Y:S02]  /*1c70*/  SEL R9, R9, RZ, P0 ;  /* 0x000000ff09097207 */ /* 0x000fe40000000000 */
[----:B---3--:R-:W-:-:S04]  /*1c80*/  SEL R0, RZ, 0x1, P0 ;  /* 0x00000001ff007807 */ /* 0x008fc80000000000 */
[----:B------:R-:W-:-:S07]  /*1c90*/  LOP3.LUT R8, R8, R0, RZ, 0x3c, !PT ;  /* 0x0000000008087212 */ /* 0x000fce00078e3cff */
.L_x_24:
[----:B------:R-:W-:Y:S01]  /*1ca0*/  UMOV UR6, 0x400 ;  /* 0x0000040000067882 */ /* 0x000fe20000000000 */
[----:B------:R-:W-:Y:S01]  /*1cb0*/  SHF.L.U32 R0, R12, 0x1f, RZ ;  /* 0x0000001f0c007819 */ /* 0x000fe200000006ff */
[----:B--2---:R-:W-:Y:S02]  /*1cc0*/  ULEA UR6, UR45, UR6, 0x18 ;  /* 0x000000062d067291 */ /* 0x004fe4000f8ec0ff */
[----:B------:R-:W-:Y:S02]  /*1cd0*/  UISETP.GE.U32.AND UP0, UPT, UR48, 0x3f, UPT ;  /* 0x0000003f3000788c */ /* 0x000fe4000bf06070 */
[----:B------:R-:W-:Y:S02]  /*1ce0*/  ULEA UR4, UR5, UR6, 0x3 ;  /* 0x0000000605047291 */ /* 0x000fe4000f8e18ff */
[----:B------:R-:W-:Y:S02]  /*1cf0*/  ULEA UR11, UR20, UR47, 0x1 ;  /* 0x0000002f140b7291 */ /* 0x000fe4000f8e08ff */
[----:B------:R-:W-:-:S02]  /*1d00*/  ULEA UR35, UR16, UR44, 0x6 ;  /* 0x0000002c10237291 */ /* 0x000fc4000f8e30ff */
[----:B------:R-:W-:Y:S01]  /*1d10*/  USHF.L.U32 UR11, UR11, 0x7, URZ ;  /* 0x000000070b0b7899 */ /* 0x000fe200080006ff */
[----:B------:R-:W-:Y:S02]  /*1d20*/  UMOV UR13, URZ ;  /* 0x000000ff000d7c82 */ /* 0x000fe40008000000 */
[----:B------:R2:W3:Y:S01]  /*1d30*/  SYNCS.PHASECHK.TRANS64.TRYWAIT P0, [UR4+0xa0], R0 ;  /* 0x0000a000ff0075a7 */ /* 0x0004e20008001104 */
[----:B------:R-:W-:Y:S08]  /*1d40*/  BRA.U !UP0, `(.L_x_26) ;  /* 0x0000000108c07547 */ /* 0x000ff0000b800000 */
[----:B------:R-:W-:Y:S01]  /*1d50*/  UMOV UR7, URZ ;  /* 0x000000ff00077c82 */ /* 0x000fe20008000000 */
[----:B------:R-:W-:-:S05]  /*1d60*/  UMOV UR4, UR5 ;  /* 0x0000000500047c82 */ /* 0x000fca0008000000 */
.L_x_32:
[----:B------:R-:W-:Y:S01]  /*1d70*/  ULEA UR33, UR4, UR6, 0x3 ;  /* 0x0000000604217291 */ /* 0x000fe2000f8e18ff */
[----:B------:R-:W-:Y:S01]  /*1d80*/  @!P3 MOV R2, 0x2800 ;  /* 0x000028000002b802 */ /* 0x000fe20000000f00 */
[----:B-1-3--:R-:W-:Y:S10]  /*1d90*/  @P0 BRA `(.L_x_27) ;  /* 0x00000000000c0947 */ /* 0x00aff40003800000 */
[----:B------:R-:W-:-:S04]  /*1da0*/  SHF.L.U32 R3, R12, 0x1f, RZ ;  /* 0x0000001f0c037819 */ /* 0x000fc800000006ff */
[----:B------:R-:W3:Y:S02]  /*1db0*/  SYNCS.PHASECHK.TRANS64.TRYWAIT P0, [UR33+0xa0], R3 ;  /* 0x0000a003ff0075a7 */ /* 0x000ee40008001121 */
[----:B---3--:R-:W-:Y:S05]  /*1dc0*/  @!P0 BRA `(.L_x_28) ;  /* 0x0000008400508947 */ /* 0x008fea0003800000 */
.L_x_27:
[----:B------:R3:W-:Y:S01]  /*1dd0*/  @!P3 SYNCS.ARRIVE.TRANS64 RZ, [UR33], R2 ;  /* 0x00000002ffffb9a7 */ /* 0x0007e20008000021 */
[----:B------:R-:W-:-:S04]  /*1de0*/  ULOP3.LUT UR5, UR26, 0x2, URZ, 0xfc, !UPT ;  /* 0x000000021a057892 */ /* 0x000fc8000f8efcff */
[----:B------:R-:W-:-:S09]  /*1df0*/  UISETP.NE.AND UP0, UPT, UR5, 0x2, UPT ;  /* 0x000000020500788c */ /* 0x000fd2000bf05270 */
[----:B------:R-:W-:Y:S05]  /*1e00*/  BRA.U UP0, `(.L_x_29) ;  /* 0x0000000100047547 */ /* 0x000fea000b800000 */
[----:B-1----:R-:W-:Y:S05]  /*1e10*/  BPT.TRAP 0x1 ;  /* 0x000000040000795c */ /* 0x002fea0000300000 */
.L_x_29:
[----:B------:R-:W-:Y:S04]  /*1e20*/  BSSY.RECONVERGENT B0, `(.L_x_30) ;  /* 0x0000003000007945 */ /* 0x000fe80003800200 */
[----:B------:R-:W-:Y:S05]  /*1e30*/  @P2 BRA `(.L_x_31) ;  /* 0x0000000000042947 */ /* 0x000fea0003800000 */
[----:B-1----:R-:W-:Y:S05]  /*1e40*/  BPT.TRAP 0x1 ;  /* 0x000000040000795c */ /* 0x002fea0000300000 */
.L_x_31:
[----:B-1----:R-:W-:Y:S05]  /*1e50*/  BSYNC.RECONVERGENT B0 ;  /* 0x0000000000007941 */ /* 0x002fea0003800200 */
.L_x_30:
[----:B------:R-:W-:Y:S02]  /*1e60*/  UIADD3 UR5, UPT, UPT, UR4, 0x1, URZ ;  /* 0x0000000104057890 */ /* 0x000fe4000fffe0ff */
[----:B------:R-:W-:Y:S02]  /*1e70*/  USHF.L.U32 UR34, UR7, 0x5, URZ ;  /* 0x0000000507227899 */ /* 0x000fe400080006ff */
[----:B------:R-:W-:Y:S02]  /*1e80*/  UISETP.NE.AND UP0, UPT, UR5, 0x14, UPT ;  /* 0x000000140500788c */ /* 0x000fe4000bf05270 */
[----:B------:R-:W-:Y:S02]  /*1e90*/  UIADD3 UR7, UPT, UPT, UR7, 0x1, URZ ;  /* 0x0000000107077890 */ /* 0x000fe4000fffe0ff */
[----:B------:R-:W-:Y:S02]  /*1ea0*/  USEL UR9, URZ, 0x1, UP0 ;  /* 0x00000001ff097887 */ /* 0x000fe40008000000 */
[----:B------:R-:W-:-:S02]  /*1eb0*/  USEL UR5, UR5, URZ, UP0 ;  /* 0x000000ff05057287 */ /* 0x000fc40008000000 */
[----:B------:R-:W-:Y:S02]  /*1ec0*/  UIADD3 UR14, UP0, UPT, UR30, 0x180, URZ ;  /* 0x000001801e0e7890 */ /* 0x000fe4000ff1e0ff */
[----:B------:R-:W-:Y:S01]  /*1ed0*/  ULEA UR8, UR5, UR6, 0x3 ;  /* 0x0000000605087291 */ /* 0x000fe2000f8e18ff */
[----:B------:R-:W-:Y:S01]  /*1ee0*/  LOP3.LUT R12, R12, UR9, RZ, 0x3c, !PT ;  /* 0x000000090c0c7c12 */ /* 0x000fe2000f8e3cff */
[----:B------:R-:W-:Y:S02]  /*1ef0*/  ULEA UR32, UR4, UR28, 0xb ;  /* 0x0000001c04207291 */ /* 0x000fe4000f8e58ff */
[----:B------:R-:W-:Y:S01]  /*1f00*/  UIADD3 UR16, UP1, UPT, UR30, 0x80, URZ ;  /* 0x000000801e107890 */ /* 0x000fe2000ff3e0ff */
[----:B--2---:R-:W-:Y:S01]  /*1f10*/  SHF.L.U32 R0, R12, 0x1f, RZ ;  /* 0x0000001f0c007819 */ /* 0x004fe200000006ff */
[----:B------:R-:W-:Y:S02]  /*1f20*/  UIADD3.X UR15, UPT, UPT, URZ, UR31, URZ, UP0, !UPT ;  /* 0x0000001fff0f7290 */ /* 0x000fe400087fe4ff */
[----:B------:R-:W-:Y:S01]  /*1f30*/  UISETP.NE.AND UP0, UPT, UR7, UR25, UPT ;  /* 0x000000190700728c */ /* 0x000fe2000bf05270 */
[----:B------:R4:W1:Y:S01]  /*1f40*/  SYNCS.PHASECHK.TRANS64.TRYWAIT P0, [UR8+0xa0], R0 ;  /* 0x0000a000ff0075a7 */ /* 0x0008620008001108 */
[----:B------:R-:W-:-:S02]  /*1f50*/  ULEA UR8, UR4, UR27, 0xd ;  /* 0x0000001b04087291 */ /* 0x000fc4000f8e68ff */
[----:B------:R-:W-:Y:S02]  /*1f60*/  UIADD3.X UR17, UPT, UPT, URZ, UR31, URZ, UP1, !UPT ;  /* 0x0000001fff117290 */ /* 0x000fe40008ffe4ff */
[----:B------:R-:W-:Y:S02]  /*1f70*/  UIADD3 UR32, UPT, UPT, UR6, 0x6600, UR32 ;  /* 0x0000660006207890 */ /* 0x000fe4000fffe020 */
[----:B------:R-:W-:Y:S02]  /*1f80*/  UPRMT UR13, URZ, 0x5410, UR24 ;  /* 0x00005410ff0d7896 */ /* 0x000fe40008000018 */
[----:B------:R-:W-:Y:S02]  /*1f90*/  UIADD3 UR8, UPT, UPT, UR6, 0x10600, UR8 ;  /* 0x0001060006087890 */ /* 0x000fe4000fffe008 */
[----:B------:R-:W-:Y:S01]  /*1fa0*/  UPRMT UR4, URZ, 0x5410, UR21 ;  /* 0x00005410ff047896 */ /* 0x000fe20008000015 */
[----:B------:R-:W-:Y:S01]  /*1fb0*/  UMOV UR18, 0x0 ;  /* 0x0000000000127882 */ /* 0x000fe20000000000 */
[----:B------:R-:W-:Y:S01]  /*1fc0*/  UMOV UR19, 0x10000000 ;  /* 0x1000000000137882 */ /* 0x000fe20000000000 */
[----:B------:R-:W-:Y:S01]  /*1fd0*/  UMOV UR12, UR36 ;  /* 0x00000024000c7c82 */ /* 0x000fe20008000000 */
[----:B------:R-:W-:Y:S01]  /*1fe0*/  UMOV UR9, UR33 ;  /* 0x0000002100097c82 */ /* 0x000fe20008000000 */
[----:B------:R-:W-:Y:S01]  /*1ff0*/  UMOV UR10, UR34 ;  /* 0x00000022000a7c82 */ /* 0x000fe20008000000 */
[----:B------:R2:W-:Y:S03]  /*2000*/  UTMALDG.3D.MULTICAST [UR32], [UR16], UR13, desc[UR18] ;  /* 0x00001220100073b4 */ /* 0x0005e6000801180d */
[----:B------:R3:W-:Y:S01]  /*2010*/  UTMALDG.3D.MULTICAST [UR8], [UR14], UR4, desc[UR18] ;  /* 0x000012080e0073b4 */ /* 0x0007e20008011804 */
[----:B--2---:R-:W-:Y:S01]  /*2020*/  UMOV UR13, UR25 ;  /* 0x00000019000d7c82 */ /* 0x004fe20008000000 */
[----:B---3--:R-:W-:Y:S01]  /*2030*/  UMOV UR4, UR5 ;  /* 0x0000000500047c82 */ /* 0x008fe20008000000 */
[----:B----4-:R-:W-:Y:S05]  /*2040*/  BRA.U UP0, `(.L_x_32) ;  /* 0xfffffffd00487547 */ /* 0x010fea000b83ffff */
.L_x_26:
[----:B------:R-:W-:Y:S01]  /*2050*/  ULEA UR4, UR5, UR6, 0x3 ;  /* 0x0000000605047291 */ /* 0x000fe2000f8e18ff */
[----:B--2---:R-:W-:Y:S01]  /*2060*/  SHF.L.U32 R0, R12, 0x1f, RZ ;  /* 0x0000001f0c007819 */ /* 0x004fe200000006ff */
[----:B------:R-:W-:Y:S01]  /*2070*/  @!P1 SYNCS.ARRIVE.TRANS64.A1T0 RZ, [UR6+0x188], RZ ;  /* 0x000188ffffff99a7 */ /* 0x000fe20008100006 */
[----:B------:R-:W-:-:S06]  /*2080*/  UISETP.GT.AND UP0, UPT, UR43, UR41, UPT ;  /* 0x000000292b00728c */ /* 0x000fcc000bf04270 */
[----:B-1-3--:R1:W2:Y:S03]  /*2090*/  SYNCS.PHASECHK.TRANS64.TRYWAIT P0, [UR4+0xa0], R0 ;  /* 0x0000a000ff0075a7 */ /* 0x00a2a60008001104 */
[----:B------:R-:W-:Y:S05]  /*20a0*/  BRA.U !UP0, `(.L_x_33) ;  /* 0x0000000108c47547 */ /* 0x000fea000b800000 */
[----:B------:R-:W-:Y:S01]  /*20b0*/  UIADD3 UR29, UPT, UPT, UR46, UR13, URZ ;  /* 0x0000000d2e1d7290 */ /* 0x000fe2000fffe0ff */
[----:B------:R-:W-:-:S11]  /*20c0*/  UMOV UR4, UR5 ;  /* 0x0000000500047c82 */ /* 0x000fd60008000000 */
.L_x_39:
[----:B------:R-:W-:Y:S01]  /*20d0*/  ULEA UR17, UR4, UR6, 0x3 ;  /* 0x0000000604117291 */ /* 0x000fe2000f8e18ff */
[----:B--2---:R-:W-:Y:S01]  /*20e0*/  @!P3 MOV R2, 0x2800 ;  /* 0x000028000002b802 */ /* 0x004fe20000000f00 */
[----:B--2-4-:R-:W-:Y:S10]  /*20f0*/  @P0 BRA `(.L_x_34) ;  /* 0x00000000000c0947 */ /* 0x014ff40003800000 */
[----:B------:R-:W-:-:S04]  /*2100*/  SHF.L.U32 R3, R12, 0x1f, RZ ;  /* 0x0000001f0c037819 */ /* 0x000fc800000006ff */
[----:B------:R-:W2:Y:S02]  /*2110*/  SYNCS.PHASECHK.TRANS64.TRYWAIT P0, [UR17+0xa0], R3 ;  /* 0x0000a003ff0075a7 */ /* 0x000ea40008001111 */
[----:B--2---:R-:W-:Y:S05]  /*2120*/  @!P0 BRA `(.L_x_35) ;  /* 0x0000008000908947 */ /* 0x004fea0003800000 */
.L_x_34:
[----:B------:R2:W-:Y:S01]  /*2130*/  @!P3 SYNCS.ARRIVE.TRANS64 RZ, [UR17], R2 ;  /* 0x00000002ffffb9a7 */ /* 0x0005e20008000011 */
[----:B------:R-:W-:-:S04]  /*2140*/  ULOP3.LUT UR5, UR26, 0x2, URZ, 0xfc, !UPT ;  /* 0x000000021a057892 */ /* 0x000fc8000f8efcff */
[----:B------:R-:W-:-:S09]  /*2150*/  UISETP.NE.AND UP0, UPT, UR5, 0x2, UPT ;  /* 0x000000020500788c */ /* 0x000fd2000bf05270 */
[----:B------:R-:W-:Y:S05]  /*2160*/  BRA.U UP0, `(.L_x_36) ;  /* 0x0000000100047547 */ /* 0x000fea000b800000 */
[----:B------:R-:W-:Y:S05]  /*2170*/  BPT.TRAP 0x1 ;  /* 0x000000040000795c */ /* 0x000fea0000300000 */
.L_x_36:
[----:B------:R-:W-:Y:S04]  /*2180*/  BSSY.RECONVERGENT B0, `(.L_x_37) ;  /* 0x0000003000007945 */ /* 0x000fe80003800200 */
[----:B------:R-:W-:Y:S05]  /*2190*/  @P2 BRA `(.L_x_38) ;  /* 0x0000000000042947 */ /* 0x000fea0003800000 */
[----:B------:R-:W-:Y:S05]  /*21a0*/  BPT.TRAP 0x1 ;  /* 0x000000040000795c */ /* 0x000fea0000300000 */
.L_x_38:
[----:B------:R-:W-:Y:S05]  /*21b0*/  BSYNC.RECONVERGENT B0 ;  /* 0x0000000000007941 */ /* 0x000fea0003800200 */
.L_x_37:
        /* <DEDUP_REMOVED lines=11> */
[----:B-1----:R-:W-:Y:S01]  /*2270*/  SHF.L.U32 R0, R12, 0x1f, RZ ;  /* 0x0000001f0c007819 */ /* 0x002fe200000006ff */
[----:B------:R-:W-:Y:S02]  /*2280*/  UIADD3.X UR15, UPT, UPT, URZ, UR31, URZ, UP0, !UPT ;  /* 0x0000001fff0f7290 */ /* 0x000fe400087fe4ff */
[----:B------:R-:W-:Y:S01]  /*2290*/  ULEA UR8, UR4, UR27, 0xd ;  /* 0x0000001b04087291 */ /* 0x000fe2000f8e68ff */
[----:B------:R3:W4:Y:S01]  /*22a0*/  SYNCS.PHASECHK.TRANS64.TRYWAIT P0, [UR7+0xa0], R0 ;  /* 0x0000a000ff0075a7 */ /* 0x0007220008001107 */
[----:B------:R-:W-:-:S02]  /*22b0*/  UISETP.NE.AND UP0, UPT, UR13, UR29, UPT ;  /* 0x0000001d0d00728c */ /* 0x000fc4000bf05270 */
[----:B------:R-:W-:Y:S02]  /*22c0*/  UIADD3 UR16, UPT, UPT, UR6, 0x6600, UR16 ;  /* 0x0000660006107890 */ /* 0x000fe4000fffe010 */
[----:B------:R-:W-:Y:S02]  /*22d0*/  UIADD3.X UR23, UPT, UPT, URZ, UR31, URZ, UP1, !UPT ;  /* 0x0000001fff177290 */ /* 0x000fe40008ffe4ff */
        /* <DEDUP_REMOVED lines=8> */
[----:B------:R-:W-:Y:S01]  /*2360*/  UMOV UR9, UR17 ;  /* 0x0000001100097c82 */ /* 0x000fe20008000000 */
[----:B------:R-:W-:Y:S01]  /*2370*/  UMOV UR10, UR18 ;  /* 0x00000012000a7c82 */ /* 0x000fe20008000000 */
[----:B------:R-:W-:Y:S01]  /*2380*/  UTMALDG.3D.MULTICAST [UR16], [UR22], UR7, desc[UR32] ;  /* 0x00002010160073b4 */ /* 0x000fe20008011807 */
[----:B------:R1:W-:Y:S02]  /*2390*/  UTMALDG.3D.MULTICAST [UR8], [UR14], UR4, desc[UR32] ;  /* 0x000020080e0073b4 */ /* 0x0003e40008011804 */
[----:B-1----:R-:W-:Y:S01]  /*23a0*/  UMOV UR4, UR5 ;  /* 0x0000000500047c82 */ /* 0x002fe20008000000 */
[----:B---3--:R-:W-:Y:S05]  /*23b0*/  BRA.U UP0, `(.L_x_39) ;  /* 0xfffffffd00447547 */ /* 0x008fea000b83ffff */
.L_x_33:
[C---:B------:R-:W-:Y:S01]  /*23c0*/  LEA R3, R11.reuse, UR6, 0x3 ;  /* 0x000000060b037c11 */ /* 0x040fe2000f8e18ff */
[----:B------:R-:W-:Y:S01]  /*23d0*/  NOP ;  /* 0x0000000000007918 */ /* 0x000fe20000000000 */
[----:B-1----:R-:W-:Y:S02]  /*23e0*/  SHF.L.U32 R0, R10, 0x1f, RZ ;  /* 0x0000001f0a007819 */ /* 0x002fe400000006ff */
[----:B------:R-:W-:Y:S02]  /*23f0*/  LEA R4, R11, UR6, 0x4 ;  /* 0x000000060b047c11 */ /* 0x000fe4000f8e20ff */
[----:B--2-4-:R-:W1:Y:S02]  /*2400*/  SYNCS.PHASECHK.TRANS64.TRYWAIT P0, [R3+URZ+0x190], R0 ;  /* 0x00019000030075a7 */ /* 0x014e6400080011ff */
[----:B-1----:R-:W-:Y:S05]  /*2410*/  @!P0 BRA `(.L_x_40) ;  /* 0x0000007c00ec8947 */ /* 0x002fea0003800000 */
.L_x_152:
[----:B------:R-:W2:Y:S01]  /*2420*/  LDS.128 R4, [R4+0x220] ;  /* 0x0002200004047984 */ /* 0x000ea20000000c00 */
[----:B------:R-:W-:Y:S01]  /*2430*/  UISETP.GE.AND UP0, UPT, UR42, 0x1, UPT ;  /* 0x000000012a00788c */ /* 0x000fe2000bf06270 */
[----:B------:R-:W-:Y:S01]  /*2440*/  @!PT LDS RZ, [RZ] ;  /* 0x00000000fffff984 */ /* 0x000fe20000000800 */
[----:B------:R-:W-:Y:S01]  /*2450*/  @!PT LDS RZ, [RZ] ;  /* 0x00000000fffff984 */ /* 0x000fe20000000800 */
[----:B------:R-:W-:Y:S01]  /*2460*/  @!PT LDS RZ, [RZ] ;  /* 0x00000000fffff984 */ /* 0x000fe20000000800 */
[----:B------:R-:W-:Y:S01]  /*2470*/  @!PT LDS RZ, [RZ] ;  /* 0x00000000fffff984 */ /* 0x000fe20000000800 */
[----:B------:R3:W-:Y:S06]  /*2480*/  MEMBAR.ALL.CTA ;  /* 0x0000000000007992 */ /* 0x0007ec0000008000 */
[----:B---3--:R-:W3:Y:S01]  /*2490*/  FENCE.VIEW.ASYNC.S ;  /* 0x00000000000073c6 */ /* 0x008ee20000000000 */
[----:B--2---:R-:W-:-:S13]  /*24a0*/  LOP3.LUT P0, RZ, R6, 0x1, RZ, 0xc0, !PT ;  /* 0x0000000106ff7812 */ /* 0x004fda000780c0ff */
[----:B---3--:R-:W-:Y:S01]  /*24b0*/  VOTEU.ANY UP1, P0 ;  /* 0x0000000000ff7886 */ /* 0x008fe20000020100 */
[----:B------:R-:W-:-:S13]  /*24c0*/  PLOP3.LUT P0, PT, PT, PT, UP1, 0x80, 0x8 ;  /* 0x000000000008781c */ /* 0x000fda0003f0f018 */
[----:B-1----:R-:W-:Y:S02]  /*24d0*/  @P0 LOP3.LUT R0, R5, 0xffff, RZ, 0xc0, !PT ;  /* 0x0000ffff05000812 */ /* 0x002fe400078ec0ff */
[----:B------:R-:W-:Y:S02]  /*24e0*/  @P0 MOV R2, R4 ;  /* 0x0000000400020202 */ /* 0x000fe40000000f00 */
[----:B------:R-:W-:Y:S01]  /*24f0*/  @P0 R2UR UR7, R0 ;  /* 0x00000000000702ca */ /* 0x000fe200000e0000 */
[----:B------:R-:W-:Y:S01]  /*2500*/  VIADD R0, R3, 0x1a0 ;  /* 0x000001a003007836 */ /* 0x000fe20000000000 */
[----:B------:R-:W-:Y:S02]  /*2510*/  @P0 SHF.R.U32.HI R4, RZ, 0x10, R5 ;  /* 0x00000010ff040819 */ /* 0x000fe40000011605 */
[----:B------:R-:W-:Y:S02]  /*2520*/  @P0 R2UR UR8, R2 ;  /* 0x00000000020802ca */ /* 0x000fe400000e0000 */
[----:B------:R-:W-:-:S02]  /*2530*/  PRMT R0, RZ, 0x654, R0 ;  /* 0x00000654ff007816 */ /* 0x000fc40000000000 */
[----:B------:R-:W-:Y:S02]  /*2540*/  @P0 R2UR UR4, R4 ;  /* 0x00000000040402ca */ /* 0x000fe400000e0000 */
[----:B------:R1:W-:Y:S03]  /*2550*/  SYNCS.ARRIVE.TRANS64.RED.A1T0 RZ, [R0+URZ], RZ ;  /* 0x000000ff00ff79a7 */ /* 0x0003e600081004ff */
[----:B------:R-:W-:-:S04]  /*2560*/  @UP1 UMOV UR37, UR7 ;  /* 0x0000000700251c82 */ /* 0x000fc80008000000 */
[----:B------:R-:W-:-:S04]  /*2570*/  @UP1 UMOV UR38, UR8 ;  /* 0x0000000800261c82 */ /* 0x000fc80008000000 */
[----:B------:R-:W-:Y:S01]  /*2580*/  @UP1 UMOV UR36, UR4 ;  /* 0x0000000400241c82 */ /* 0x000fe20008000000 */
[----:B------:R-:W-:Y:S05]  /*2590*/  BRA.U !UP0, `(.L_x_41) ;  /* 0x0000000108d47547 */ /* 0x000fea000b800000 */
[----:B------:R-:W2:Y:S01]  /*25a0*/  LDCU.128 UR12, c[0x0][0xb10] ;  /* 0x00016200ff0c77ac */ /* 0x000ea20008000c00 */
[----:B------:R-:W3:Y:S01]  /*25b0*/  LDCU UR29, c[0x0][0xb20] ;  /* 0x00016400ff1d77ac */ /* 0x000ee20008000800 */
[----:B------:R-:W4:Y:S01]  /*25c0*/  LDCU UR20, c[0x0][0xb0c] ;  /* 0x00016180ff1477ac */ /* 0x000f220008000800 */
[----:B------:R-:W1:Y:S01]  /*25d0*/  LDCU.64 UR10, c[0x0][0xb28] ;  /* 0x00016500ff0a77ac */ /* 0x000e620008000a00 */
[----:B------:R-:W-:Y:S02]  /*25e0*/  UISETP.NE.AND UP3, UPT, UR42, 0x1, UPT ;  /* 0x000000012a00788c */ /* 0x000fe4000bf65270 */
[----:B--2---:R-:W-:Y:S02]  /*25f0*/  UIMAD.WIDE.U32 UR16, UR39, UR15, URZ ;  /* 0x0000000f271072a5 */ /* 0x004fe4000f8e00ff */
[----:B------:R-:W-:Y:S02]  /*2600*/  UIMAD.WIDE.U32 UR8, UR40, UR12, URZ ;  /* 0x0000000c280872a5 */ /* 0x000fe4000f8e00ff */
[----:B------:R-:W-:-:S02]  /*2610*/  UISETP.NE.AND UP0, UPT, UR14, 0x1, UPT ;  /* 0x000000010e00788c */ /* 0x000fc4000bf05270 */
[----:B------:R-:W-:Y:S01]  /*2620*/  UIMAD.WIDE.U32 UR22, UR37, UR15, URZ ;  /* 0x0000000f251672a5 */ /* 0x000fe2000f8e00ff */
[----:B------:R-:W-:Y:S02]  /*2630*/  UMOV UR16, UR17 ;  /* 0x0000001100107c82 */ /* 0x000fe40008000000 */
[----:B------:R-:W-:Y:S01]  /*2640*/  UMOV UR8, UR9 ;  /* 0x0000000900087c82 */ /* 0x000fe20008000000 */
[----:B---3--:R-:W-:Y:S02]  /*2650*/  USHF.R.U32.HI UR16, URZ, UR29, UR16 ;  /* 0x0000001dff107299 */ /* 0x008fe40008011610 */
[----:B----4-:R-:W-:Y:S02]  /*2660*/  UISETP.NE.AND UP2, UPT, UR20, 0x1, UPT ;  /* 0x000000011400788c */ /* 0x010fe4000bf45270 */
[----:B------:R-:W-:Y:S02]  /*2670*/  USHF.R.U32.HI UR8, URZ, UR13, UR8 ;  /* 0x0000000dff087299 */ /* 0x000fe40008011608 */
[----:B------:R-:W-:-:S02]  /*2680*/  USEL UR7, UR39, UR16, !UP0 ;  /* 0x0000001027077287 */ /* 0x000fc4000c000000 */
[----:B------:R-:W-:Y:S02]  /*2690*/  USEL UR8, UR40, UR8, !UP2 ;  /* 0x0000000828087287 */ /* 0x000fe4000d000000 */
[----:B-1----:R-:W-:Y:S01]  /*26a0*/  UIMAD.WIDE.U32 UR16, UR7, UR10, URZ ;  /* 0x0000000a071072a5 */ /* 0x002fe2000f8e00ff */
[----:B------:R-:W-:Y:S01]  /*26b0*/  UMOV UR4, UR23 ;  /* 0x0000001700047c82 */ /* 0x000fe20008000000 */
[----:B------:R-:W-:Y:S02]  /*26c0*/  UIMAD.WIDE.U32 UR18, UR38, UR12, URZ ;  /* 0x0000000c261272a5 */ /* 0x000fe4000f8e00ff */
[----:B------:R-:W-:-:S03]  /*26d0*/  UIMAD.WIDE.U32 UR22, UR8, UR10, URZ ;  /* 0x0000000a081672a5 */ /* 0x000fc6000f8e00ff */
[----:B------:R-:W-:Y:S01]  /*26e0*/  UMOV UR16, UR17 ;  /* 0x0000001100107c82 */ /* 0x000fe20008000000 */
[----:B------:R-:W-:Y:S02]  /*26f0*/  USHF.R.U32.HI UR4, URZ, UR29, UR4 ;  /* 0x0000001dff047299 */ /* 0x000fe40008011604 */
[----:B------:R-:W-:Y:S01]  /*2700*/  @UP3 USHF.R.U32.HI UR7, URZ, UR11, UR16 ;  /* 0x0000000bff073299 */ /* 0x000fe20008011610 */
[----:B------:R-:W-:Y:S01]  /*2710*/  UMOV UR18, UR19 ;  /* 0x0000001300127c82 */ /* 0x000fe20008000000 */
[----:B------:R-:W-:Y:S01]  /*2720*/  UMOV UR22, UR23 ;  /* 0x0000001700167c82 */ /* 0x000fe20008000000 */
[----:B------:R-:W-:Y:S02]  /*2730*/  USHF.R.U32.HI UR13, URZ, UR13, UR18 ;  /* 0x0000000dff0d7299 */ /* 0x000fe40008011612 */
[----:B------:R-:W-:Y:S02]  /*2740*/  USEL UR4, UR37, UR4, !UP0 ;  /* 0x0000000425047287 */ /* 0x000fe4000c000000 */
[----:B------:R-:W-:-:S02]  /*2750*/  @UP3 USHF.R.U32.HI UR8, URZ, UR11, UR22 ;  /* 0x0000000bff083299 */ /* 0x000fc40008011616 */
[----:B------:R-:W-:Y:S02]  /*2760*/  UIMAD UR9, UR42, UR7, URZ ;  /* 0x000000072a0972a4 */ /* 0x000fe4000f8e02ff */
[----:B------:R-:W-:Y:S02]  /*2770*/  USEL UR7, UR38, UR13, !UP2 ;  /* 0x0000000d26077287 */ /* 0x000fe4000d000000 */
[----:B------:R-:W-:Y:S02]  /*2780*/  UIMAD UR12, UR42, UR8, URZ ;  /* 0x000000082a0c72a4 */ /* 0x000fe4000f8e02ff */
[----:B------:R-:W-:Y:S02]  /*2790*/  UISETP.GE.AND UP0, UPT, UR4, UR9, UPT ;  /* 0x000000090400728c */ /* 0x000fe4000bf06270 */
[----:B------:R-:W-:Y:S02]  /*27a0*/  UIMAD.WIDE.U32 UR16, UR4, UR10, URZ ;  /* 0x0000000a041072a5 */ /* 0x000fe4000f8e00ff */
[----:B------:R-:W-:-:S02]  /*27b0*/  UISETP.GE.OR UP0, UPT, UR7, UR12, UP0 ;  /* 0x0000000c0700728c */ /* 0x000fc40008706670 */
        /* <DEDUP_REMOVED lines=19> */
.L_x_41:
[----:B------:R-:W2:Y:S02]  /*28f0*/  LDCU UR4, c[0x0][0xb30] ;  /* 0x00016600ff0477ac */ /* 0x000ea40008000800 */
[----:B--2---:R-:W-:-:S09]  /*2900*/  UISETP.NE.AND UP0, UPT, UR4, 0x1, UPT ;  /* 0x000000010400788c */ /* 0x004fd2000bf05270 */
[----:B------:R-:W-:Y:S05]  /*2910*/  BRA.U UP0, `(.L_x_42) ;  /* 0x0000000100447547 */ /* 0x000fea000b800000 */
        /* <DEDUP_REMOVED lines=17> */
.L_x_42:
[----:B------:R-:W-:Y:S01]  /*2a30*/  VIADD R11, R11, 0x1 ;  /* 0x000000010b0b7836 */ /* 0x000fe20000000000 */
[----:B------:R-:W-:Y:S02]  /*2a40*/  R2UR UR7, R77 ;  /* 0x000000004d0772ca */ /* 0x000fe400000e0000 */
[----:B------:R-:W-:Y:S02]  /*2a50*/  R2UR UR4, R76 ;  /* 0x000000004c0472ca */ /* 0x000fe400000e0000 */
[C---:B------:R-:W-:Y:S02]  /*2a60*/  ISETP.NE.AND P0, PT, R11.reuse, 0x2, PT ;  /* 0x000000020b00780c */ /* 0x040fe40003f05270 */
[----:B------:R-:W-:Y:S02]  /*2a70*/  PLOP3.LUT P1, PT, PT, PT, PT, 0x80, 0x8 ;  /* 0x000000000008781c */ /* 0x000fe40003f2f070 */
[----:B-1----:R-:W-:Y:S02]  /*2a80*/  SEL R0, RZ, 0x1, P0 ;  /* 0x00000001ff007807 */ /* 0x002fe40000000000 */
[----:B------:R-:W-:-:S02]  /*2a90*/  SEL R11, R11, RZ, P0 ;  /* 0x000000ff0b0b7207 */ /* 0x000fc40000000000 */
[----:B------:R-:W-:Y:S01]  /*2aa0*/  LOP3.LUT R10, R10, R0, RZ, 0x3c, !PT ;  /* 0x000000000a0a7212 */ /* 0x000fe200078e3cff */
[----:B------:R-:W-:Y:S02]  /*2ab0*/  UIADD3 UR16, UPT, UPT, UR38, UR7, URZ ;  /* 0x0000000726107290 */ /* 0x000fe4000fffe0ff */
[----:B------:R-:W-:Y:S01]  /*2ac0*/  UIADD3 UR20, UPT, UPT, UR37, UR4, URZ ;  /* 0x0000000425147290 */ /* 0x000fe2000fffe0ff */
[----:B------:R-:W-:Y:S11]  /*2ad0*/  BRA.U UP1, `(.L_x_43) ;  /* 0xfffffff101307547 */ /* 0x000ff6000b83ffff */
[----:B------:R-:W-:Y:S01]  /*2ae0*/  UIADD3 UR7, UPT, UPT, UR6, 0xa0, URZ ;  /* 0x000000a006077890 */ /* 0x000fe2000fffe0ff */
[----:B------:R-:W-:-:S03]  /*2af0*/  SHF.L.U32 R2, R12, 0x1f, RZ ;  /* 0x0000001f0c027819 */ /* 0x000fc600000006ff */
[----:B------:R-:W-:-:S09]  /*2b00*/  ULEA UR4, UR5, UR7, 0x3 ;  /* 0x0000000705047291 */ /* 0x000fd2000f8e18ff */
[----:B------:R-:W1:Y:S02]  /*2b10*/  SYNCS.PHASECHK.TRANS64.TRYWAIT P0, [UR4], R2 ;  /* 0x00000002ff0075a7 */ /* 0x000e640008001104 */
[----:B-1----:R-:W-:Y:S05]  /*2b20*/  @!P0 BRA `(.L_x_44) ;  /* 0x00000078003c8947 */ /* 0x002fea0003800000 */
.L_x_154:
[----:B------:R-:W-:-:S04]  /*2b30*/  UIADD3 UR4, UPT, UPT, UR5, 0x1, URZ ;  /* 0x0000000105047890 */ /* 0x000fc8000fffe0ff */
[----:B------:R-:W-:-:S04]  /*2b40*/  UISETP.NE.AND UP0, UPT, UR4, 0x14, UPT ;  /* 0x000000140400788c */ /* 0x000fc8000bf05270 */
[----:B------:R-:W-:Y:S02]  /*2b50*/  USEL UR6, URZ, 0x1, UP0 ;  /* 0x00000001ff067887 */ /* 0x000fe40008000000 */
[----:B------:R-:W-:-:S04]  /*2b60*/  USEL UR4, UR4, URZ, UP0 ;  /* 0x000000ff04047287 */ /* 0x000fc80008000000 */
[----:B------:R-:W-:Y:S01]  /*2b70*/  ULEA UR5, UR4, UR7, 0x3 ;  /* 0x0000000704057291 */ /* 0x000fe2000f8e18ff */
[----:B-1----:R-:W-:-:S04]  /*2b80*/  LOP3.LUT R2, R12, UR6, RZ, 0x3c, !PT ;  /* 0x000000060c027c12 */ /* 0x002fc8000f8e3cff */
[----:B------:R-:W-:-:S04]  /*2b90*/  SHF.L.U32 R3, R2, 0x1f, RZ ;  /* 0x0000001f02037819 */ /* 0x000fc800000006ff */
[----:B------:R-:W1:Y:S02]  /*2ba0*/  SYNCS.PHASECHK.TRANS64.TRYWAIT P0, [UR5], R3 ;  /* 0x00000003ff0075a7 */ /* 0x000e640008001105 */
[----:B-1----:R-:W-:Y:S05]  /*2bb0*/  @!P0 BRA `(.L_x_45) ;  /* 0x0000007800308947 */ /* 0x002fea0003800000 */
.L_x_156:
[----:B------:R-:W-:-:S04]  /*2bc0*/  UIADD3 UR4, UPT, UPT, UR4, 0x1, URZ ;  /* 0x0000000104047890 */ /* 0x000fc8000fffe0ff */
[----:B------:R-:W-:-:S04]  /*2bd0*/  UISETP.NE.AND UP0, UPT, UR4, 0x14, UPT ;  /* 0x000000140400788c */ /* 0x000fc8000bf05270 */
[----:B------:R-:W-:Y:S02]  /*2be0*/  USEL UR6, URZ, 0x1, UP0 ;  /* 0x00000001ff067887 */ /* 0x000fe40008000000 */
[----:B------:R-:W-:-:S04]  /*2bf0*/  USEL UR4, UR4, URZ, UP0 ;  /* 0x000000ff04047287 */ /* 0x000fc80008000000 */
[----:B------:R-:W-:Y:S01]  /*2c00*/  ULEA UR5, UR4, UR7, 0x3 ;  /* 0x0000000704057291 */ /* 0x000fe2000f8e18ff */
[----:B------:R-:W-:-:S04]  /*2c10*/  LOP3.LUT R2, R2, UR6, RZ, 0x3c, !PT ;  /* 0x0000000602027c12 */ /* 0x000fc8000f8e3cff */
[----:B-1----:R-:W-:-:S04]  /*2c20*/  SHF.L.U32 R3, R2, 0x1f, RZ ;  /* 0x0000001f02037819 */ /* 0x002fc800000006ff */
[----:B------:R-:W1:Y:S02]  /*2c30*/  SYNCS.PHASECHK.TRANS64.TRYWAIT P0, [UR5], R3 ;  /* 0x00000003ff0075a7 */ /* 0x000e640008001105 */
[----:B-1----:R-:W-:Y:S05]  /*2c40*/  @!P0 BRA `(.L_x_46) ;  /* 0x0000007800248947 */ /* 0x002fea0003800000 */
.L_x_158:
        /* <DEDUP_REMOVED lines=9> */
.L_x_160:
        /* <DEDUP_REMOVED lines=9> */
.L_x_162:
        /* <DEDUP_REMOVED lines=9> */
.L_x_164:
        /* <DEDUP_REMOVED lines=9> */
.L_x_166:
        /* <DEDUP_REMOVED lines=9> */
.L_x_168:
        /* <DEDUP_REMOVED lines=9> */
.L_x_170:
        /* <DEDUP_REMOVED lines=9> */
.L_x_172:
        /* <DEDUP_REMOVED lines=9> */
.L_x_174:
        /* <DEDUP_REMOVED lines=9> */
.L_x_176:
        /* <DEDUP_REMOVED lines=9> */
.L_x_178:
        /* <DEDUP_REMOVED lines=9> */
.L_x_180:
        /* <DEDUP_REMOVED lines=9> */
.L_x_182:
        /* <DEDUP_REMOVED lines=9> */
.L_x_184:
        /* <DEDUP_REMOVED lines=9> */
.L_x_186:
        /* <DEDUP_REMOVED lines=9> */
.L_x_188:
        /* <DEDUP_REMOVED lines=9> */
.L_x_190:
[----:B------:R-:W-:-:S04]  /*3550*/  UIADD3 UR4, UPT, UPT, UR4, 0x1, URZ ;  /* 0x0000000104047890 */ /* 0x000fc8000fffe0ff */
[----:B------:R-:W-:-:S04]  /*3560*/  UISETP.NE.AND UP0, UPT, UR4, 0x14, UPT ;  /* 0x000000140400788c */ /* 0x000fc8000bf05270 */
[----:B------:R-:W-:Y:S02]  /*3570*/  USEL UR5, URZ, 0x1, UP0 ;  /* 0x00000001ff057887 */ /* 0x000fe40008000000 */
[----:B------:R-:W-:-:S04]  /*3580*/  USEL UR4, UR4, URZ, UP0 ;  /* 0x000000ff04047287 */ /* 0x000fc80008000000 */
[----:B------:R-:W-:Y:S01]  /*3590*/  ULEA UR4, UR4, UR7, 0x3 ;  /* 0x0000000704047291 */ /* 0x000fe2000f8e18ff */
[----:B------:R-:W-:-:S04]  /*35a0*/  LOP3.LUT R2, R2, UR5, RZ, 0x3c, !PT ;  /* 0x0000000502027c12 */ /* 0x000fc8000f8e3cff */
[----:B------:R-:W-:Y:S01]  /*35b0*/  SHF.L.U32 R2, R2, 0x1f, RZ ;  /* 0x0000001f02027819 */ /* 0x000fe200000006ff */
[----:B-1----:R-:W-:-:S07]  /*35c0*/  IMAD.U32 R0, RZ, RZ, UR4 ;  /* 0x00000004ff007e24 */ /* 0x002fce000f8e00ff */
.L_x_63:
[----:B-1----:R1:W2:Y:S02]  /*35d0*/  SYNCS.PHASECHK.TRANS64.TRYWAIT P0, [R0+URZ], R2 ;  /* 0x00000002000075a7 */ /* 0x0022a400080011ff */
[----:B--2---:R-:W-:Y:S05]  /*35e0*/  @!P0 NANOSLEEP.SYNCS 0x989680 ;  /* 0x009896800000895d */ /* 0x004fea0003900000 */
[----:B------:R-:W2:Y:S02]  /*35f0*/  @!P0 SYNCS.PHASECHK.TRANS64 P0, [R0+URZ], R2 ;  /* 0x00000002000085a7 */ /* 0x000ea400080010ff */
[----:B--2---:R-:W-:Y:S05]  /*3600*/  @P0 EXIT ;  /* 0x000000000000094d */ /* 0x004fea0003800000 */
[----:B------:R-:W-:Y:S05]  /*3610*/  BRA `(.L_x_63) ;  /* 0xfffffffc00ec7947 */ /* 0x000fea000383ffff */
.L_x_23:
[----:B------:R-:W-:-:S04]  /*3620*/  UISETP.NE.AND UP0, UPT, UR45, URZ, UPT ;  /* 0x000000ff2d00728c */ /* 0x000fc8000bf05270 */
[----:B------:R-:W-:-:S09]  /*3630*/  UISETP.NE.OR UP0, UPT, UR17, 0x1, UP0 ;  /* 0x000000011100788c */ /* 0x000fd20008705670 */
[----:B------:R-:W-:Y:S05]  /*3640*/  BRA.U UP0, `(.L_x_64) ;  /* 0x0000000500487547 */ /* 0x000fea000b800000 */
[----:B------:R-:W-:Y:S01]  /*3650*/  ISETP.GE.U32.AND P2, PT, R0, 0x4, PT ;  /* 0x000000040000780c */ /* 0x000fe20003f46070 */
[----:B------:R-:W-:Y:S01]  /*3660*/  IMAD.MOV.U32 R12, RZ, RZ, 0x1 ;  /* 0x00000001ff0c7424 */ /* 0x000fe200078e00ff */
[----:B------:R-:W-:Y:S02]  /*3670*/  CS2R R10, SRZ ;  /* 0x00000000000a7805 */ /* 0x000fe4000001ff00 */
[----:B------:R-:W-:Y:S01]  /*3680*/  CS2R R8, SRZ ;  /* 0x0000000000087805 */ /* 0x000fe2000001ff00 */
[----:B------:R-:W-:Y:S01]  /*3690*/  UMOV UR6, 0x400 ;  /* 0x0000040000067882 */ /* 0x000fe20000000000 */
[----:B------:R-:W-:Y:S01]  /*36a0*/  UMOV UR5, URZ ;  /* 0x000000ff00057c82 */ /* 0x000fe20008000000 */
[----:B------:R-:W-:-:S12]  /*36b0*/  ULEA UR6, UR45, UR6, 0x18 ;  /* 0x000000062d067291 */ /* 0x000fd8000f8ec0ff */
.L_x_68:
[----:B------:R-:W-:Y:S02]  /*36c0*/  LEA R2, R8, UR6, 0x3 ;  /* 0x0000000608027c11 */ /* 0x000fe4000f8e18ff */
[----:B------:R-:W-:-:S03]  /*36d0*/  SHF.L.U32 R4, R9, 0x1f, RZ ;  /* 0x0000001f09047819 */ /* 0x000fc600000006ff */
[----:B------:R-:W-:Y:S01]  /*36e0*/  VIADD R5, R2, 0x200 ;  /* 0x0000020002057836 */ /* 0x000fe20000000000 */
[----:B------:R-:W2:Y:S02]  /*36f0*/  SYNCS.PHASECHK.TRANS64.TRYWAIT P0, [R2+URZ+0x1f0], R4 ;  /* 0x0001f004020075a7 */ /* 0x000ea400080011ff */
[----:B--2---:R-:W-:Y:S05]  /*3700*/  @!P0 BRA `(.L_x_65) ;  /* 0x00000074000c8947 */ /* 0x004fea0003800000 */
.L_x_191:
[----:B------:R-:W-:Y:S01]  /*3710*/  ULEA UR4, UR5, UR6, 0x3 ;  /* 0x0000000605047291 */ /* 0x000fe2000f8e18ff */
[----:B--2---:R-:W-:Y:S01]  /*3720*/  PRMT R2, RZ, 0x654, R5 ;  /* 0x00000654ff027816 */ /* 0x004fe20000000005 */
[----:B------:R-:W-:Y:S01]  /*3730*/  @!P2 IMAD.MOV.U32 R4, RZ, RZ, 0x10 ;  /* 0x00000010ff04a424 */ /* 0x000fe200078e00ff */
[----:B------:R-:W-:Y:S01]  /*3740*/  SHF.L.U32 R5, R12, 0x1f, RZ ;  /* 0x0000001f0c057819 */ /* 0x000fe200000006ff */
[----:B------:R-:W-:Y:S01]  /*3750*/  UIADD3 UR7, UPT, UPT, UR4, 0x190, URZ ;  /* 0x0000019004077890 */ /* 0x000fe2000fffe0ff */
[----:B------:R2:W-:Y:S05]  /*3760*/  SYNCS.ARRIVE.TRANS64.RED.A1T0 RZ, [R2+URZ], RZ ;  /* 0x000000ff02ff79a7 */ /* 0x0005ea00081004ff */
[----:B------:R-:W-:Y:S01]  /*3770*/  IMAD.U32 R6, RZ, RZ, UR7 ;  /* 0x00000007ff067e24 */ /* 0x000fe2000f8e00ff */
[----:B------:R-:W3:Y:S04]  /*3780*/  SYNCS.PHASECHK.TRANS64.TRYWAIT P0, [UR4+0x1a0], R5 ;  /* 0x0001a005ff0075a7 */ /* 0x000ee80008001104 */
[----:B------:R-:W-:Y:S01]  /*3790*/  PRMT R6, R0, 0x654, R6 ;  /* 0x0000065400067816 */ /* 0x000fe20000000006 */
[----:B--23--:R-:W-:Y:S06]  /*37a0*/  @!P0 BRA `(.L_x_66) ;  /* 0x0000007000f88947 */ /* 0x00cfec0003800000 */
.L_x_193:
[----:B------:R-:W-:Y:S01]  /*37b0*/  ULEA UR8, UR5, UR6, 0x4 ;  /* 0x0000000605087291 */ /* 0x000fe2000f8e20ff */
[----:B------:R-:W-:Y:S01]  /*37c0*/  SEL R3, R6, R3, !P2 ;  /* 0x0000000306037207 */ /* 0x000fe20005000000 */
[----:B------:R-:W-:Y:S01]  /*37d0*/  UIADD3 UR9, UPT, UPT, UR4, 0x190, URZ ;  /* 0x0000019004097890 */ /* 0x000fe2000fffe0ff */
[----:B--2---:R-:W-:Y:S01]  /*37e0*/  LEA R2, R11, UR6, 0x3 ;  /* 0x000000060b027c11 */ /* 0x004fe2000f8e18ff */
[----:B------:R-:W-:Y:S01]  /*37f0*/  UIADD3 UR8, UPT, UPT, UR8, 0x220, URZ ;  /* 0x0000022008087890 */ /* 0x000fe2000fffe0ff */
[----:B------:R2:W-:Y:S01]  /*3800*/  @!P2 SYNCS.ARRIVE.TRANS64.RED RZ, [R3+URZ], R4 ;  /* 0x0000000403ffa9a7 */ /* 0x0005e200080004ff */
[----:B------:R-:W-:Y:S01]  /*3810*/  UIADD3 UR4, UPT, UPT, UR5, 0x1, URZ ;  /* 0x0000000105047890 */ /* 0x000fe2000fffe0ff */
[----:B------:R-:W-:-:S03]  /*3820*/  VIADD R8, R8, 0x1 ;  /* 0x0000000108087836 */ /* 0x000fc60000000000 */
[----:B------:R-:W-:Y:S02]  /*3830*/  UISETP.NE.AND UP0, UPT, UR4, 0x2, UPT ;  /* 0x000000020400788c */ /* 0x000fe4000bf05270 */
[----:B------:R-:W-:Y:S01]  /*3840*/  ISETP.NE.AND P0, PT, R8, 0x2, PT ;  /* 0x000000020800780c */ /* 0x000fe20003f05270 */
[----:B------:R-:W-:Y:S06]  /*3850*/  UGETNEXTWORKID.BROADCAST [UR8], [UR9] ;  /* 0x00000000080073ca */ /* 0x000fec0008000100 */
[----:B------:R-:W-:Y:S02]  /*3860*/  USEL UR7, URZ, 0x1, UP0 ;  /* 0x00000001ff077887 */ /* 0x000fe40008000000 */
[----:B------:R-:W-:-:S04]  /*3870*/  USEL UR5, UR4, URZ, UP0 ;  /* 0x000000ff04057287 */ /* 0x000fc80008000000 */
[----:B------:R-:W-:Y:S02]  /*3880*/  LOP3.LUT R12, R12, UR7, RZ, 0x3c, !PT ;  /* 0x000000070c0c7c12 */ /* 0x000fe4000f8e3cff */
[----:B--2---:R-:W-:-:S04]  /*3890*/  SHF.L.U32 R4, R10, 0x1f, RZ ;  /* 0x0000001f0a047819 */ /* 0x004fc800000006ff */
[----:B------:R-:W2:Y:S02]  /*38a0*/  SYNCS.PHASECHK.TRANS64.TRYWAIT P1, [R2+URZ+0x190], R4 ;  /* 0x00019004020075a7 */ /* 0x000ea400080211ff */
[----:B--2---:R-:W-:Y:S05]  /*38b0*/  @!P1 BRA `(.L_x_67) ;  /* 0x0000007000cc9947 */ /* 0x004fea0003800000 */
.L_x_194:
[C---:B--2---:R-:W-:Y:S01]  /*38c0*/  LEA R4, R11.reuse, UR6, 0x4 ;  /* 0x000000060b047c11 */ /* 0x044fe2000f8e20ff */
[----:B------:R-:W-:Y:S01]  /*38d0*/  VIADD R2, R2, 0x1a0 ;  /* 0x000001a002027836 */ /* 0x000fe20000000000 */
[----:B------:R-:W-:Y:S01]  /*38e0*/  SEL R8, R8, RZ, P0 ;  /* 0x000000ff08087207 */ /* 0x000fe20000000000 */
[----:B------:R-:W-:-:S03]  /*38f0*/  VIADD R11, R11, 0x1 ;  /* 0x000000010b0b7836 */ /* 0x000fc60000000000 */
[----:B------:R-:W2:Y:S01]  /*3900*/  LDS.128 R4, [R4+0x220] ;  /* 0x0002200004047984 */ /* 0x000ea20000000c00 */
[----:B------:R-:W-:Y:S02]  /*3910*/  PRMT R2, RZ, 0x654, R2 ;  /* 0x00000654ff027816 */ /* 0x000fe40000000002 */
[C---:B------:R-:W-:Y:S01]  /*3920*/  ISETP.NE.AND P1, PT, R11.reuse, 0x2, PT ;  /* 0x000000020b00780c */ /* 0x040fe20003f25270 */
[----:B------:R-:W-:Y:S01]  /*3930*/  @!PT LDS RZ, [RZ] ;  /* 0x00000000fffff984 */ /* 0x000fe20000000800 */
[----:B------:R-:W-:Y:S01]  /*3940*/  @!PT LDS RZ, [RZ] ;  /* 0x00000000fffff984 */ /* 0x000fe20000000800 */
[----:B------:R-:W-:Y:S01]  /*3950*/  @!PT LDS RZ, [RZ] ;  /* 0x00000000fffff984 */ /* 0x000fe20000000800 */
[----:B------:R-:W-:Y:S01]  /*3960*/  @!PT LDS RZ, [RZ] ;  /* 0x00000000fffff984 */ /* 0x000fe20000000800 */
[----:B------:R3:W-:Y:S06]  /*3970*/  MEMBAR.ALL.CTA ;  /* 0x0000000000007992 */ /* 0x0007ec0000008000 */
[----:B---3--:R-:W3:Y:S01]  /*3980*/  FENCE.VIEW.ASYNC.S ;  /* 0x00000000000073c6 */ /* 0x008ee20000000000 */
[----:B------:R-:W-:Y:S01]  /*3990*/  SEL R11, R11, RZ, P1 ;  /* 0x000000ff0b0b7207 */ /* 0x000fe20000800000 */
[----:B---3--:R3:W-:Y:S01]  /*39a0*/  SYNCS.ARRIVE.TRANS64.RED.A1T0 RZ, [R2+URZ], RZ ;  /* 0x000000ff02ff79a7 */ /* 0x0087e200081004ff */
[----:B--2---:R-:W-:-:S02]  /*39b0*/  LOP3.LUT P3, RZ, R6, 0x1, RZ, 0xc0, !PT ;  /* 0x0000000106ff7812 */ /* 0x004fc4000786c0ff */
[----:B------:R-:W-:-:S04]  /*39c0*/  SEL R4, RZ, 0x1, P1 ;  /* 0x00000001ff047807 */ /* 0x000fc80000800000 */
[----:B------:R-:W-:Y:S02]  /*39d0*/  LOP3.LUT R10, R10, R4, RZ, 0x3c, !PT ;  /* 0x000000040a0a7212 */ /* 0x000fe400078e3cff */
[----:B---3--:R-:W-:-:S04]  /*39e0*/  SEL R2, RZ, 0x1, P0 ;  /* 0x00000001ff027807 */ /* 0x008fc80000000000 */
[----:B------:R-:W-:Y:S01]  /*39f0*/  LOP3.LUT R9, R9, R2, RZ, 0x3c, !PT ;  /* 0x0000000209097212 */ /* 0x000fe200078e3cff */
[----:B------:R-:W-:Y:S06]  /*3a00*/  @P3 BRA `(.L_x_68) ;  /* 0xfffffffc002c3947 */ /* 0x000fec000383ffff */
[----:B------:R-:W-:Y:S01]  /*3a10*/  ULEA UR4, UR5, UR6, 0x3 ;  /* 0x0000000605047291 */ /* 0x000fe2000f8e18ff */
[----:B------:R-:W-:-:S08]  /*3a20*/  SHF.L.U32 R2, R12, 0x1f, RZ ;  /* 0x0000001f0c027819 */ /* 0x000fd000000006ff */
[----:B------:R-:W2:Y:S02]  /*3a30*/  SYNCS.PHASECHK.TRANS64 P0, [UR4+0x1a0], R2 ;  /* 0x0001a002ff0075a7 */ /* 0x000ea40008001004 */
[----:B--2---:R-:W-:Y:S05]  /*3a40*/  @P0 BRA `(.L_x_69) ;  /* 0x0000000000080947 */ /* 0x004fea0003800000 */
[----:B------:R-:W2:Y:S02]  /*3a50*/  SYNCS.PHASECHK.TRANS64.TRYWAIT P0, [UR4+0x1a0], R2 ;  /* 0x0001a002ff0075a7 */ /* 0x000ea40008001104 */
[----:B--2---:R-:W-:Y:S05]  /*3a60*/  @!P0 BRA `(.L_x_70) ;  /* 0x0000007000748947 */ /* 0x004fea0003800000 */
.L_x_69:
[----:B------:R-:W-:-:S04]  /*3a70*/  UIADD3 UR7, UPT, UPT, UR5, 0x1, URZ ;  /* 0x0000000105077890 */ /* 0x000fc8000fffe0ff */
[----:B------:R-:W-:-:S04]  /*3a80*/  UISETP.NE.AND UP0, UPT, UR7, 0x2, UPT ;  /* 0x000000020700788c */ /* 0x000fc8000bf05270 */
[----:B------:R-:W-:Y:S02]  /*3a90*/  USEL UR8, URZ, 0x1, UP0 ;  /* 0x00000001ff087887 */ /* 0x000fe40008000000 */
[----:B------:R-:W-:-:S04]  /*3aa0*/  USEL UR7, UR7, URZ, UP0 ;  /* 0x000000ff07077287 */ /* 0x000fc80008000000 */
[----:B------:R-:W-:Y:S01]  /*3ab0*/  ULEA UR7, UR7, UR6, 0x3 ;  /* 0x0000000607077291 */ /* 0x000fe2000f8e18ff */
[----:B--2---:R-:W-:-:S04]  /*3ac0*/  LOP3.LUT R2, R12, UR8, RZ, 0x3c, !PT ;  /* 0x000000080c027c12 */ /* 0x004fc8000f8e3cff */
[----:B------:R-:W-:-:S04]  /*3ad0*/  SHF.L.U32 R0, R2, 0x1f, RZ ;  /* 0x0000001f02007819 */ /* 0x000fc800000006ff */
[----:B------:R-:W2:Y:S02]  /*3ae0*/  SYNCS.PHASECHK.TRANS64 P0, [UR7+0x1a0], R0 ;  /* 0x0001a000ff0075a7 */ /* 0x000ea40008001007 */
[----:B-12---:R-:W-:Y:S05]  /*3af0*/  @P0 EXIT ;  /* 0x000000000000094d */ /* 0x006fea0003800000 */
[----:B------:R-:W-:Y:S02]  /*3b00*/  SHF.L.U32 R2, R2, 0x1f, RZ ;  /* 0x0000001f02027819 */ /* 0x000fe400000006ff */
[----:B------:R-:W-:-:S07]  /*3b10*/  MOV R0, UR7 ;  /* 0x0000000700007c02 */ /* 0x000fce0008000f00 */
.L_x_71:
[----:B-1----:R1:W2:Y:S02]  /*3b20*/  SYNCS.PHASECHK.TRANS64.TRYWAIT P0, [R0+URZ+0x1a0], R2 ;  /* 0x0001a002000075a7 */ /* 0x0022a400080011ff */
[----:B--2---:R-:W-:Y:S05]  /*3b30*/  @!P0 NANOSLEEP.SYNCS 0x989680 ;  /* 0x009896800000895d */ /* 0x004fea0003900000 */
[----:B------:R-:W2:Y:S02]  /*3b40*/  @!P0 SYNCS.PHASECHK.TRANS64 P0, [R0+URZ+0x1a0], R2 ;  /* 0x0001a002000085a7 */ /* 0x000ea400080010ff */
[----:B--2---:R-:W-:Y:S05]  /*3b50*/  @P0 EXIT ;  /* 0x000000000000094d */ /* 0x004fea0003800000 */
[----:B------:R-:W-:Y:S05]  /*3b60*/  BRA `(.L_x_71) ;  /* 0xfffffffc00ec7947 */ /* 0x000fea000383ffff */
.L_x_64:
[----:B------:R-:W-:Y:S05]  /*3b70*/  BRA.U UP4, `(.L_x_72) ;  /* 0x0000000d04807547 */ /* 0x000fea000b800000 */
[----:B------:R-:W-:Y:S01]  /*3b80*/  UMOV UR4, 0x40 ;  /* 0x0000004000047882 */ /* 0x000fe20000000000 */
[----:B------:R-:W-:Y:S01]  /*3b90*/  NOP ;  /* 0x0000000000007918 */ /* 0x000fe20000000000 */
[----:B------:R-:W-:Y:S01]  /*3ba0*/  ULEA UR5, UR45, UR4, 0x18 ;  /* 0x000000042d057291 */ /* 0x000fe2000f8ec0ff */
[----:B------:R-:W-:Y:S02]  /*3bb0*/  UMOV UR6, 0x400 ;  /* 0x0000040000067882 */ /* 0x000fe40000000000 */
[----:B------:R-:W-:-:S06]  /*3bc0*/  ULEA UR6, UR45, UR6, 0x18 ;  /* 0x000000062d067291 */ /* 0x000fcc000f8ec0ff */
[----:B------:R-:W2:Y:S02]  /*3bd0*/  LDS.U8 R0, [UR5+0x1c] ;  /* 0x00001c05ff007984 */ /* 0x000ea40008000000 */
[----:B--2---:R-:W-:-:S13]  /*3be0*/  ISETP.NE.AND P0, PT, R0, RZ, PT ;  /* 0x000000ff0000720c */ /* 0x004fda0003f05270 */
[----:B------:R-:W-:Y:S05]  /*3bf0*/  @P0 BRA `(.L_x_73) ;  /* 0x0000000000580947 */ /* 0x000fea0003800000 */
[----:B------:R-:W-:-:S13]  /*3c00*/  ELECT P0, URZ, PT ;  /* 0x0000000000ff782f */ /* 0x000fda0003800000 */
[----:B------:R-:W-:Y:S05]  /*3c10*/  @!P0 BRA `(.L_x_74) ;  /* 0x0000000000608947 */ /* 0x000fea0003800000 */
[----:B------:R-:W-:Y:S01]  /*3c20*/  UMOV UR4, 0x10 ;  /* 0x0000001000047882 */ /* 0x000fe20000000000 */
[----:B------:R-:W-:Y:S01]  /*3c30*/  HFMA2 R0, -RZ, RZ, 0, 5.9604644775390625e-08 ;  /* 0x00000001ff007431 */ /* 0x000fe200000001ff */
[----:B------:R-:W-:-:S03]  /*3c40*/  MOV R3, 0xffff ;  /* 0x0000ffff00037802 */ /* 0x000fc60000000f00 */
[----:B------:R-:W-:Y:S04]  /*3c50*/  DEPBAR.LE SB2, 0x36 ;  /* 0x0000ad800000791a */ /* 0x000fe80000000000 */
[----:B------:R-:W2:Y:S02]  /*3c60*/  UTCATOMSWS.FIND_AND_SET.ALIGN UP0, UR4, UR4 ;  /* 0x00000004000475e3 */ /* 0x000ea40008000800 */
[----:B--2---:R-:W-:Y:S01]  /*3c70*/  MOV R4, UR4 ;  /* 0x0000000400047c02 */ /* 0x004fe20008000f00 */
[----:B------:R-:W-:Y:S06]  /*3c80*/  BRA.U UP0, `(.L_x_75) ;  /* 0x0000000100187547 */ /* 0x000fec000b800000 */
.L_x_76:
[----:B------:R-:W-:Y:S05]  /*3c90*/  NANOSLEEP 0x64 ;  /* 0x000000640000795d */ /* 0x000fea0003800000 */
[----:B------:R-:W-:-:S05]  /*3ca0*/  UMOV UR4, 0x10 ;  /* 0x0000001000047882 */ /* 0x000fca0000000000 */
[----:B------:R-:W-:Y:S04]  /*3cb0*/  DEPBAR.LE SB2, 0x36 ;  /* 0x0000ad800000791a */ /* 0x000fe80000000000 */
[----:B------:R-:W2:Y:S02]  /*3cc0*/  UTCATOMSWS.FIND_AND_SET.ALIGN UP0, UR4, UR4 ;  /* 0x00000004000475e3 */ /* 0x000ea40008000800 */
[----:B--2---:R-:W-:Y:S01]  /*3cd0*/  MOV R4, UR4 ;  /* 0x0000000400047c02 */ /* 0x004fe20008000f00 */
[----:B------:R-:W-:Y:S05]  /*3ce0*/  BRA.U !UP0, `(.L_x_76) ;  /* 0xfffffffd08e87547 */ /* 0x000fea000b83ffff */
.L_x_75:
[-C--:B------:R-:W-:Y:S02]  /*3cf0*/  SHF.L.U32 R3, R3, R4.reuse, RZ ;  /* 0x0000000403037219 */ /* 0x080fe400000006ff */
[----:B------:R-:W-:Y:S01]  /*3d00*/  SHF.L.U32 R0, R0, R4, RZ ;  /* 0x0000000400007219 */ /* 0x000fe200000006ff */
[----:B------:R-:W-:Y:S02]  /*3d10*/  IMAD.SHL.U32 R4, R4, 0x20, RZ ;  /* 0x0000002004047824 */ /* 0x000fe400078e00ff */
[----:B------:R2:W-:Y:S04]  /*3d20*/  ATOMS.OR RZ, [UR5+0x14], R3 ;  /* 0x00001403ffff798c */ /* 0x0005e8000b000005 */
[----:B------:R2:W-:Y:S04]  /*3d30*/  ATOMS.OR RZ, [UR5+0x18], R0 ;  /* 0x00001800ffff798c */ /* 0x0005e8000b000005 */
[----:B------:R2:W-:Y:S01]  /*3d40*/  STS [UR6+0x240], R4 ;  /* 0x00024004ff007988 */ /* 0x0005e20008000806 */
[----:B------:R-:W-:Y:S05]  /*3d50*/  BRA `(.L_x_74) ;  /* 0x0000000000107947 */ /* 0x000fea0003800000 */
.L_x_73:
[----:B------:R-:W-:Y:S02]  /*3d60*/  MOV R0, 0xffffffff ;  /* 0xffffffff00007802 */ /* 0x000fe40000000f00 */
[----:B------:R-:W-:-:S03]  /*3d70*/  MOV R4, 0x3da0 ;  /* 0x00003da000047802 */ /* 0x000fc60000000f00 */
[----:B------:R2:W-:Y:S04]  /*3d80*/  STS [UR6+0x240], R0 ;  /* 0x00024000ff007988 */ /* 0x0005e80008000806 */
[----:B-12--5:R-:W-:Y:S05]  /*3d90*/  CALL.REL.NOINC `($__internal_1_$__cuda_sm10x_tcgen05_guardrail_trap_phase_invalid_during_alloc) ;  /* 0x0000007400bc7944 */ /* 0x026fea0003c00000 */
.L_x_74:
[----:B------:R-:W-:Y:S05]  /*3da0*/  WARPSYNC.ALL ;  /* 0x0000000000007948 */ /* 0x000fea0003800000 */
[----:B------:R-:W3:Y:S01]  /*3db0*/  S2UR UR4, SR_CgaCtaId ;  /* 0x00000000000479c3 */ /* 0x000ee20000008800 */
[----:B------:R-:W-:Y:S01]  /*3dc0*/  UMOV UR13, 0x400 ;  /* 0x00000400000d7882 */ /* 0x000fe20000000000 */
[----:B------:R-:W-:-:S06]  /*3dd0*/  NOP ;  /* 0x0000000000007918 */ /* 0x000fcc0000000000 */
[----:B------:R-:W-:Y:S06]  /*3de0*/  BAR.ARV 0x6, 0xa0 ;  /* 0x0182800000007b1d */ /* 0x000fec0000002000 */
[----:B------:R-:W4:Y:S01]  /*3df0*/  LDCU UR5, c[0x0][0x38c] ;  /* 0x00007180ff0577ac */ /* 0x000f220008000800 */
[----:B------:R-:W-:Y:S01]  /*3e00*/  LOP3.LUT R2, R2, 0xffff, RZ, 0xc0, !PT ;  /* 0x0000ffff02027812 */ /* 0x000fe200078ec0ff */
[----:B------:R-:W-:Y:S01]  /*3e10*/  IMAD.MOV.U32 R11, RZ, RZ, 0x1 ;  /* 0x00000001ff0b7424 */ /* 0x000fe200078e00ff */
[----:B------:R-:W-:Y:S01]  /*3e20*/  CS2R R8, SRZ ;  /* 0x0000000000087805 */ /* 0x000fe2000001ff00 */
[----:B------:R-:W1:Y:S01]  /*3e30*/  LDCU UR8, c[0x0][0x38c] ;  /* 0x00007180ff0877ac */ /* 0x000e620008000800 */
[----:B------:R-:W-:Y:S01]  /*3e40*/  R2UR UR15, R2 ;  /* 0x00000000020f72ca */ /* 0x000fe200000e0000 */
[----:B------:R-:W-:Y:S01]  /*3e50*/  IMAD.MOV.U32 R10, RZ, RZ, RZ ;  /* 0x000000ffff0a7224 */ /* 0x000fe200078e00ff */
[----:B------:R-:W-:Y:S01]  /*3e60*/  UMOV UR18, URZ ;  /* 0x000000ff00127c82 */ /* 0x000fe20008000000 */
[----:B------:R-:W-:Y:S01]  /*3e70*/  UMOV UR10, URZ ;  /* 0x000000ff000a7c82 */ /* 0x000fe20008000000 */
[----:B---3--:R-:W-:Y:S01]  /*3e80*/  ULEA UR13, UR4, UR13, 0x18 ;  /* 0x0000000d040d7291 */ /* 0x008fe2000f8ec0ff */
[----:B------:R-:W-:Y:S01]  /*3e90*/  UMOV UR20, 0x0 ;  /* 0x0000000000147882 */ /* 0x000fe20000000000 */
[----:B------:R-:W-:-:S02]  /*3ea0*/  UMOV UR21, 0x44004a0 ;  /* 0x044004a000157882 */ /* 0x000fc40000000000 */
[----:B------:R-:W-:Y:S02]  /*3eb0*/  UIADD3 UR6, UPT, UPT, UR13, 0x6600, URZ ;  /* 0x000066000d067890 */ /* 0x000fe4000fffe0ff */
[----:B------:R-:W-:Y:S02]  /*3ec0*/  UIADD3 UR7, UPT, UPT, UR13, 0x10600, URZ ;  /* 0x000106000d077890 */ /* 0x000fe4000fffe0ff */
[----:B----4-:R-:W-:Y:S01]  /*3ed0*/  UIADD3 UR5, UPT, UPT, UR5, 0x1f, URZ ;  /* 0x0000001f05057890 */ /* 0x010fe2000fffe0ff */
[----:B--2---:R-:W2:Y:S01]  /*3ee0*/  LDS R0, [UR13+0x240] ;  /* 0x0002400dff007984 */ /* 0x004ea20008000800 */
[----:B------:R-:W-:Y:S02]  /*3ef0*/  USHF.R.U32.HI UR6, URZ, 0x4, UR6 ;  /* 0x00000004ff067899 */ /* 0x000fe40008011606 */
[----:B------:R-:W-:Y:S02]  /*3f00*/  USHF.R.S32.HI UR4, URZ, 0x1f, UR5 ;  /* 0x0000001fff047899 */ /* 0x000fe40008011405 */
[----:B------:R-:W-:-:S02]  /*3f10*/  ULOP3.LUT UR6, UR6, 0x3fff, URZ, 0xc0, !UPT ;  /* 0x00003fff06067892 */ /* 0x000fc4000f8ec0ff */
[----:B------:R-:W-:Y:S02]  /*3f20*/  ULEA.HI UR4, UR4, UR5, URZ, 0x5 ;  /* 0x0000000504047291 */ /* 0x000fe4000f8f28ff */
[----:B------:R-:W-:Y:S02]  /*3f30*/  USHF.R.U32.HI UR5, URZ, 0x4, UR7 ;  /* 0x00000004ff057899 */ /* 0x000fe40008011607 */
[----:B------:R-:W-:Y:S02]  /*3f40*/  USHF.R.S32.HI UR22, URZ, 0x5, UR4 ;  /* 0x00000005ff167899 */ /* 0x000fe40008011404 */
[----:B------:R-:W-:Y:S02]  /*3f50*/  ULOP3.LUT UR5, UR5, 0x3fff, URZ, 0xc0, !UPT ;  /* 0x00003fff05057892 */ /* 0x000fe4000f8ec0ff */
[----:B------:R-:W-:Y:S02]  /*3f60*/  UISETP.LT.AND UP0, UPT, UR22, 0x1, UPT ;  /* 0x000000011600788c */ /* 0x000fe4000bf01270 */
[----:B------:R-:W-:-:S02]  /*3f70*/  ULOP3.LUT UR16, UR6, 0x10000, URZ, 0xfc, !UPT ;  /* 0x0001000006107892 */ /* 0x000fc4000f8efcff */
[----:B------:R-:W-:Y:S02]  /*3f80*/  USEL UR23, UR22, 0x1, !UP0 ;  /* 0x0000000116177887 */ /* 0x000fe4000c000000 */
[----:B------:R-:W-:Y:S02]  /*3f90*/  ULOP3.LUT UR17, UR5, 0x10000, URZ, 0xfc, !UPT ;  /* 0x0001000005117892 */ /* 0x000fe4000f8efcff */
[----:B------:R-:W-:Y:S02]  /*3fa0*/  UIADD3 UR23, UPT, UPT, -UR23, URZ, URZ ;  /* 0x000000ff17177290 */ /* 0x000fe4000fffe1ff */
[----:B-1----:R-:W-:Y:S01]  /*3fb0*/  UISETP.GE.AND UP4, UPT, UR8, 0x1, UPT ;  /* 0x000000010800788c */ /* 0x002fe2000bf86270 */
[----:B--2---:R-:W-:-:S15]  /*3fc0*/  R2UR UR24, R0 ;  /* 0x00000000001872ca */ /* 0x004fde00000e0000 */
.L_x_83:
[----:B------:R-:W-:Y:S02]  /*3fd0*/  LEA R0, R10, UR13, 0x3 ;  /* 0x0000000d0a007c11 */ /* 0x000fe4000f8e18ff */
[----:B------:R-:W-:Y:S02]  /*3fe0*/  SHF.L.U32 R2, R9, 0x1f, RZ ;  /* 0x0000001f09027819 */ /* 0x000fe400000006ff */
[----:B------:R-:W-:Y:S01]  /*3ff0*/  PLOP3.LUT P0, PT, PT, PT, UP4, 0x80, 0x8 ;  /* 0x000000000008781c */ /* 0x000fe20003f0f048 */
[----:B------:R-:W-:Y:S01]  /*4000*/  VIADD R3, R0, 0x1a0 ;  /* 0x000001a000037836 */ /* 0x000fe20000000000 */
[----:B-1----:R-:W1:Y:S02]  /*4010*/  SYNCS.PHASECHK.TRANS64.TRYWAIT P1, [R0+URZ+0x190], R2 ;  /* 0x00019002000075a7 */ /* 0x002e6400080211ff */
[----:B-1-3--:R-:W-:Y:S09]  /*4020*/  @!P1 BRA `(.L_x_77) ;  /* 0x0000006c001c9947 */ /* 0x00aff20003800000 */
.L_x_196:
[----:B------:R-:W-:Y:S01]  /*4030*/  LEA R4, R10, UR13, 0x4 ;  /* 0x0000000d0a047c11 */ /* 0x000fe2000f8e20ff */
[----:B------:R-:W-:Y:S01]  /*4040*/  @UP4 ULEA UR4, UR10, UR13, 0x3 ;  /* 0x0000000d0a044291 */ /* 0x000fe2000f8e18ff */
[----:B------:R-:W-:Y:S01]  /*4050*/  PLOP3.LUT P2, PT, PT, PT, PT, 0x80, 0x8 ;  /* 0x000000000008781c */ /* 0x000fe20003f4f070 */
[----:B------:R-:W-:Y:S01]  /*4060*/  ULEA UR19, UR18, UR13, 0x3 ;  /* 0x0000000d12137291 */ /* 0x000fe2000f8e18ff */
[----:B------:R-:W-:Y:S02]  /*4070*/  PRMT R3, RZ, 0x654, R3 ;  /* 0x00000654ff037816 */ /* 0x000fe40000000003 */
[----:B------:R-:W2:Y:S01]  /*4080*/  LDS.128 R4, [R4+0x220] ;  /* 0x0002200004047984 */ /* 0x000ea20000000c00 */
[----:B-1----:R-:W-:Y:S02]  /*4090*/  @P0 SHF.L.U32 R2, R8, 0x1f, RZ ;  /* 0x0000001f08020819 */ /* 0x002fe400000006ff */
[----:B------:R-:W-:Y:S01]  /*40a0*/  SHF.L.U32 R0, R11, 0x1f, RZ ;  /* 0x0000001f0b007819 */ /* 0x000fe200000006ff */
[----:B------:R-:W-:Y:S01]  /*40b0*/  @!PT LDS RZ, [RZ] ;  /* 0x00000000fffff984 */ /* 0x000fe20000000800 */
[----:B------:R-:W-:Y:S01]  /*40c0*/  @!PT LDS RZ, [RZ] ;  /* 0x00000000fffff984 */ /* 0x000fe20000000800 */
[----:B------:R-:W-:Y:S01]  /*40d0*/  @!PT LDS RZ, [RZ] ;  /* 0x00000000fffff984 */ /* 0x000fe20000000800 */
[----:B------:R-:W-:Y:S01]  /*40e0*/  @!PT LDS RZ, [RZ] ;  /* 0x00000000fffff984 */ /* 0x000fe20000000800 */
[----:B------:R1:W-:Y:S06]  /*40f0*/  MEMBAR.ALL.CTA ;  /* 0x0000000000007992 */ /* 0x0003ec0000008000 */
[----:B-1----:R-:W1:Y:S02]  /*4100*/  FENCE.VIEW.ASYNC.S ;  /* 0x00000000000073c6 */ /* 0x002e640000000000 */
[----:B-1----:R1:W-:Y:S01]  /*4110*/  SYNCS.ARRIVE.TRANS64.RED.A1T0 RZ, [R3+URZ], RZ ;  /* 0x000000ff03ff79a7 */ /* 0x0023e200081004ff */
[----:B------:R1:W3:Y:S01]  /*4120*/  @P0 SYNCS.PHASECHK.TRANS64.TRYWAIT P2, [UR4], R2 ;  /* 0x00000002ff0005a7 */ /* 0x0002e20008041104 */
[----:B--2---:R-:W-:Y:S01]  /*4130*/  LOP3.LUT P1, RZ, R6, 0x1, RZ, 0xc0, !PT ;  /* 0x0000000106ff7812 */ /* 0x004fe2000782c0ff */
[----:B------:R-:W2:Y:S02]  /*4140*/  SYNCS.PHASECHK.TRANS64.TRYWAIT P0, [UR19+0x1d0], R0 ;  /* 0x0001d000ff0075a7 */ /* 0x000ea40008001113 */
[----:B-123--:R-:W-:Y:S10]  /*4150*/  @!P0 BRA `(.L_x_78) ;  /* 0x0000006800e48947 */ /* 0x00eff40003800000 */
.L_x_198:
[----:B------:R-:W-:Y:S01]  /*4160*/  IADD3 R10, PT, PT, R10, 0x1, RZ ;  /* 0x000000010a0a7810 */ /* 0x000fe20007ffe0ff */
[----:B------:R-:W-:Y:S06]  /*4170*/  BRA.U !UP4, `(.L_x_79) ;  /* 0x000000010ca07547 */ /* 0x000fec000b800000 */
[----:B------:R-:W-:Y:S02]  /*4180*/  ULEA.HI UR4, UR18, UR18, URZ, 0x1 ;  /* 0x0000001212047291 */ /* 0x000fe4000f8f08ff */
[----:B------:R-:W-:Y:S02]  /*4190*/  UPLOP3.LUT UP2, UPT, UPT, UPT, UPT, 0x40, 0x4 ;  /* 0x000000000004789c */ /* 0x000fe40003f4e870 */
[----:B------:R-:W-:Y:S02]  /*41a0*/  USHF.L.U32 UR5, UR4, 0x7, URZ ;  /* 0x0000000704057899 */ /* 0x000fe400080006ff */
[----:B------:R-:W-:Y:S02]  /*41b0*/  ULOP3.LUT UR14, UR4, 0xffe, URZ, 0xc0, !UPT ;  /* 0x00000ffe040e7892 */ /* 0x000fe4000f8ec0ff */
[----:B------:R-:W-:Y:S02]  /*41c0*/  ULOP3.LUT UR4, UR5, 0xffffff00, URZ, 0xc0, !UPT ;  /* 0xffffff0005047892 */ /* 0x000fe4000f8ec0ff */
[----:B------:R-:W-:-:S02]  /*41d0*/  UIADD3 UR14, UPT, UPT, -UR14, UR18, URZ ;  /* 0x000000120e0e7290 */ /* 0x000fc4000fffe1ff */
[----:B------:R-:W-:Y:S01]  /*41e0*/  UIADD3 UR4, UPT, UPT, UR24, UR4, URZ ;  /* 0x0000000418047290 */ /* 0x000fe2000fffe0ff */
[----:B------:R-:W-:Y:S01]  /*41f0*/  UMOV UR12, UR23 ;  /* 0x00000017000c7c82 */ /* 0x000fe20008000000 */
[----:B------:R-:W-:Y:S02]  /*4200*/  UMOV UR11, UR22 ;  /* 0x00000016000b7c82 */ /* 0x000fe40008000000 */
[----:B------:R-:W-:Y:S01]  /*4210*/  ULEA UR14, UR14, UR4, 0x14 ;  /* 0x000000040e0e7291 */ /* 0x000fe2000f8ea0ff */
[----:B------:R-:W-:-:S11]  /*4220*/  UMOV UR5, UR10 ;  /* 0x0000000a00057c82 */ /* 0x000fd60008000000 */
.L_x_82:
[----:B------:R-:W-:Y:S02]  /*4230*/  UIADD3 UR12, UPT, UPT, UR12, 0x1, URZ ;  /* 0x000000010c0c7890 */ /* 0x000fe4000fffe0ff */
[----:B--2---:R-:W-:Y:S02]  /*4240*/  ULEA UR6, UR5, UR13, 0x3 ;  /* 0x0000000d05067291 */ /* 0x004fe4000f8e18ff */
[----:B------:R-:W-:Y:S01]  /*4250*/  UISETP.NE.AND UP3, UPT, UR12, URZ, UPT ;  /* 0x000000ff0c00728c */ /* 0x000fe2000bf65270 */
[----:B---3--:R-:W-:Y:S10]  /*4260*/  @P2 BRA `(.L_x_80) ;  /* 0x00000000000c2947 */ /* 0x008ff40003800000 */
[----:B-1----:R-:W-:Y:S04]  /*4270*/  SHF.L.U32 R2, R8, 0x1f, RZ ;  /* 0x0000001f08027819 */ /* 0x002fe800000006ff */
[----:B------:R-:W1:Y:S02]  /*4280*/  SYNCS.PHASECHK.TRANS64.TRYWAIT P0, [UR6], R2 ;  /* 0x00000002ff0075a7 */ /* 0x000e640008001106 */
[----:B-1----:R-:W-:Y:S05]  /*4290*/  @!P0 BRA `(.L_x_81) ;  /* 0x0000006800ac8947 */ /* 0x002fea0003800000 */
.L_x_80:
[----:B------:R-:W-:Y:S01]  /*42a0*/  UISETP.NE.AND UP0, UPT, UR11, 0x1, UPT ;  /* 0x000000010b00788c */ /* 0x000fe2000bf05270 */
[----:B------:R-:W-:Y:S01]  /*42b0*/  PLOP3.LUT P2, PT, PT, PT, PT, 0x80, 0x8 ;  /* 0x000000000008781c */ /* 0x000fe20003f4f070 */
[----:B------:R-:W-:Y:S02]  /*42c0*/  UIADD3 UR4, UPT, UPT, UR5, 0x1, URZ ;  /* 0x0000000105047890 */ /* 0x000fe4000fffe0ff */
[----:B------:R-:W-:Y:S02]  /*42d0*/  ULEA UR8, UR5, UR17, 0x9 ;  /* 0x0000001105087291 */ /* 0x000fe4000f8e48ff */
[----:B------:R-:W-:Y:S01]  /*42e0*/  UISETP.NE.AND UP1, UPT, UR4, 0x14, UPT ;  /* 0x000000140400788c */ /* 0x000fe2000bf25270 */
[----:B------:R-:W-:Y:S01]  /*42f0*/  PLOP3.LUT P0, PT, PT, PT, UP0, 0x80, 0x8 ;  /* 0x000000000008781c */ /* 0x000fe20003f0f008 */
[----:B------:R-:W-:Y:S02]  /*4300*/  UIADD3 UR11, UPT, UPT, UR11, -0x1, URZ ;  /* 0xffffffff0b0b7890 */ /* 0x000fe4000fffe0ff */
[----:B------:R-:W-:Y:S02]  /*4310*/  USEL UR7, URZ, 0x1, UP1 ;  /* 0x00000001ff077887 */ /* 0x000fe40008800000 */
[----:B------:R-:W-:Y:S01]  /*4320*/  USEL UR10, UR4, URZ, UP1 ;  /* 0x000000ff040a7287 */ /* 0x000fe20008800000 */
[----:B------:R-:W-:Y:S03]  /*4330*/  UMOV UR9, 0xc0004010 ;  /* 0xc000401000097882 */ /* 0x000fe60000000000 */
[----:B------:R-:W-:Y:S01]  /*4340*/  @UP0 ULEA UR4, UR10, UR13, 0x3 ;  /* 0x0000000d0a040291 */ /* 0x000fe2000f8e18ff */
[----:B------:R-:W-:Y:S01]  /*4350*/  LOP3.LUT R8, R8, UR7, RZ, 0x3c, !PT ;  /* 0x0000000708087c12 */ /* 0x000fe2000f8e3cff */
[----:B------:R-:W-:Y:S03]  /*4360*/  UMOV UR7, 0xc0004010 ;  /* 0xc000401000077882 */ /* 0x000fe60000000000 */
[----:B-1----:R-:W-:Y:S04]  /*4370*/  @P0 SHF.L.U32 R0, R8, 0x1f, RZ ;  /* 0x0000001f08000819 */ /* 0x002fe800000006ff */
[----:B------:R2:W3:Y:S01]  /*4380*/  @P0 SYNCS.PHASECHK.TRANS64.TRYWAIT P2, [UR4], R0 ;  /* 0x00000000ff0005a7 */ /* 0x0004e20008041104 */
[----:B------:R-:W-:Y:S02]  /*4390*/  UIADD3 UR4, UPT, UPT, UR6, 0xa0, URZ ;  /* 0x000000a006047890 */ /* 0x000fe4000fffe0ff */
[----:B------:R-:W-:Y:S03]  /*43a0*/  ULEA UR6, UR5, UR16, 0x7 ;  /* 0x0000001005067291 */ /* 0x000fe6000f8e38ff */
[----:B------:R-:W-:Y:S06]  /*43b0*/  UMOV UR5, UR10 ;  /* 0x0000000a00057c82 */ /* 0x000fec0008000000 */
[----:B------:R2:W-:Y:S01]  /*43c0*/  UTCIMMA gdesc[UR6], gdesc[UR8], tmem[UR14], tmem[UR20], idesc[UR21], UP2 ;  /* 0x00ff1408060075ea */ /* 0x0005e2000900010e */
[----:B------:R-:W-:Y:S01]  /*43d0*/  UPLOP3.LUT UP2, UPT, UPT, UPT, UPT, 0x80, 0x8 ;  /* 0x000000000008789c */ /* 0x000fe20003f4f070 */
[----:B------:R2:W-:Y:S01]  /*43e0*/  UTCBAR.MULTICAST [UR4], URZ, UR15 ;  /* 0x000000ff040073e9 */ /* 0x0005e2000800080f */
[----:B------:R-:W-:Y:S09]  /*43f0*/  BRA.U UP3, `(.L_x_82) ;  /* 0xfffffffd038c7547 */ /* 0x000ff2000b83ffff */
.L_x_79:
[----:B--2---:R-:W-:Y:S01]  /*4400*/  UIADD3 UR4, UPT, UPT, UR18, 0x1, URZ ;  /* 0x0000000112047890 */ /* 0x004fe2000fffe0ff */
[C---:B------:R-:W-:Y:S01]  /*4410*/  ISETP.NE.AND P0, PT, R10.reuse, 0x2, PT ;  /* 0x000000020a00780c */ /* 0x040fe20003f05270 */
[----:B------:R-:W-:Y:S02]  /*4420*/  UIADD3 UR5, UPT, UPT, UR19, 0x1b0, URZ ;  /* 0x000001b013057890 */ /* 0x000fe4000fffe0ff */
[----:B------:R-:W-:Y:S01]  /*4430*/  UISETP.NE.AND UP0, UPT, UR4, 0x4, UPT ;  /* 0x000000040400788c */ /* 0x000fe2000bf05270 */
[----:B-1----:R-:W-:Y:S02]  /*4440*/  SEL R0, RZ, 0x1, P0 ;  /* 0x00000001ff007807 */ /* 0x002fe40000000000 */
[----:B------:R-:W-:Y:S01]  /*4450*/  SEL R10, R10, RZ, P0 ;  /* 0x000000ff0a0a7207 */ /* 0x000fe20000000000 */
[----:B------:R-:W-:Y:S01]  /*4460*/  USEL UR6, URZ, 0x1, UP0 ;  /* 0x00000001ff067887 */ /* 0x000fe20008000000 */
[----:B------:R-:W-:Y:S01]  /*4470*/  LOP3.LUT R9, R9, R0, RZ, 0x3c, !PT ;  /* 0x0000000009097212 */ /* 0x000fe200078e3cff */
[----:B------:R-:W-:Y:S01]  /*4480*/  USEL UR18, UR4, URZ, UP0 ;  /* 0x000000ff04127287 */ /* 0x000fe20008000000 */
[----:B------:R1:W-:Y:S03]  /*4490*/  UTCBAR [UR5], URZ ;  /* 0x000000ff050073e9 */ /* 0x0003e600080000ff */
[----:B------:R-:W-:Y:S01]  /*44a0*/  LOP3.LUT R11, R11, UR6, RZ, 0x3c, !PT ;  /* 0x000000060b0b7c12 */ /* 0x000fe2000f8e3cff */
[----:B------:R-:W-:Y:S07]  /*44b0*/  @P1 BRA `(.L_x_83) ;  /* 0xfffffff800c41947 */ /* 0x000fee000383ffff */
[----:B------:R-:W2:Y:S01]  /*44c0*/  S2UR UR8, SR_CgaCtaId ;  /* 0x00000000000879c3 */ /* 0x000ea20000008800 */
[----:B------:R-:W-:Y:S01]  /*44d0*/  ELECT P0, URZ, PT ;  /* 0x0000000000ff782f */ /* 0x000fe20003800000 */
[----:B------:R-:W-:Y:S01]  /*44e0*/  IMAD.MOV.U32 R0, RZ, RZ, 0x1 ;  /* 0x00000001ff007424 */ /* 0x000fe200078e00ff */
[----:B------:R-:W-:Y:S01]  /*44f0*/  UIADD3 UR13, UPT, UPT, UR13, 0x1d0, URZ ;  /* 0x000001d00d0d7890 */ /* 0x000fe2000fffe0ff */
[----:B------:R-:W-:Y:S01]  /*4500*/  SHF.L.U32 R2, R11, 0x1f, RZ ;  /* 0x0000001f0b027819 */ /* 0x000fe200000006ff */
[----:B------:R-:W-:-:S03]  /*4510*/  UMOV UR4, 0x40 ;  /* 0x0000004000047882 */ /* 0x000fc60000000000 */
[----:B------:R-:W-:Y:S01]  /*4520*/  UVIRTCOUNT.DEALLOC.SMPOOL 0x80 ;  /* 0x000000800000784c */ /* 0x000fe20000000000 */
[----:B--2---:R-:W-:Y:S02]  /*4530*/  ULEA UR8, UR8, UR4, 0x18 ;  /* 0x0000000408087291 */ /* 0x004fe4000f8ec0ff */
[----:B------:R-:W-:-:S07]  /*4540*/  ULEA UR4, UR18, UR13, 0x3 ;  /* 0x0000000d12047291 */ /* 0x000fce000f8e18ff */
[----:B------:R2:W-:Y:S02]  /*4550*/  @P0 STS.U8 [UR8+0x1c], R0 ;  /* 0x00001c00ff000988 */ /* 0x0005e40008000008 */
[----:B------:R-:W4:Y:S02]  /*4560*/  SYNCS.PHASECHK.TRANS64.TRYWAIT P0, [UR4], R2 ;  /* 0x00000002ff0075a7 */ /* 0x000f240008001104 */
[----:B--2-4-:R-:W-:Y:S05]  /*4570*/  @!P0 BRA `(.L_x_84) ;  /* 0x00000068000c8947 */ /* 0x014fea0003800000 */
.L_x_201:
[----:B------:R-:W-:-:S04]  /*4580*/  UIADD3 UR4, UPT, UPT, UR18, 0x1, URZ ;  /* 0x0000000112047890 */ /* 0x000fc8000fffe0ff */
[----:B------:R-:W-:-:S04]  /*4590*/  UISETP.NE.AND UP0, UPT, UR4, 0x4, UPT ;  /* 0x000000040400788c */ /* 0x000fc8000bf05270 */
[----:B------:R-:W-:Y:S02]  /*45a0*/  USEL UR6, URZ, 0x1, UP0 ;  /* 0x00000001ff067887 */ /* 0x000fe40008000000 */
[----:B------:R-:W-:-:S04]  /*45b0*/  USEL UR4, UR4, URZ, UP0 ;  /* 0x000000ff04047287 */ /* 0x000fc80008000000 */
[----:B-1----:R-:W-:Y:S01]  /*45c0*/  ULEA UR5, UR4, UR13, 0x3 ;  /* 0x0000000d04057291 */ /* 0x002fe2000f8e18ff */
[----:B--2---:R-:W-:-:S04]  /*45d0*/  LOP3.LUT R2, R11, UR6, RZ, 0x3c, !PT ;  /* 0x000000060b027c12 */ /* 0x004fc8000f8e3cff */
[----:B------:R-:W-:-:S04]  /*45e0*/  SHF.L.U32 R3, R2, 0x1f, RZ ;  /* 0x0000001f02037819 */ /* 0x000fc800000006ff */
[----:B------:R-:W1:Y:S02]  /*45f0*/  SYNCS.PHASECHK.TRANS64.TRYWAIT P0, [UR5], R3 ;  /* 0x00000003ff0075a7 */ /* 0x000e640008001105 */
[----:B-1----:R-:W-:Y:S05]  /*4600*/  @!P0 BRA `(.L_x_85) ;  /* 0x0000006800008947 */ /* 0x002fea0003800000 */
.L_x_203:
        /* <DEDUP_REMOVED lines=9> */
.L_x_205:
[----:B------:R-:W-:-:S04]  /*46a0*/  UIADD3 UR4, UPT, UPT, UR4, 0x1, URZ ;  /* 0x0000000104047890 */ /* 0x000fc8000fffe0ff */
[----:B------:R-:W-:-:S04]  /*46b0*/  UISETP.NE.AND UP0, UPT, UR4, 0x4, UPT ;  /* 0x000000040400788c */ /* 0x000fc8000bf05270 */
[----:B------:R-:W-:Y:S02]  /*46c0*/  USEL UR5, URZ, 0x1, UP0 ;  /* 0x00000001ff057887 */ /* 0x000fe40008000000 */
[----:B------:R-:W-:-:S04]  /*46d0*/  USEL UR4, UR4, URZ, UP0 ;  /* 0x000000ff04047287 */ /* 0x000fc80008000000 */
[----:B------:R-:W-:Y:S01]  /*46e0*/  ULEA UR4, UR4, UR13, 0x3 ;  /* 0x0000000d04047291 */ /* 0x000fe2000f8e18ff */
[----:B------:R-:W-:-:S04]  /*46f0*/  LOP3.LUT R2, R2, UR5, RZ, 0x3c, !PT ;  /* 0x0000000502027c12 */ /* 0x000fc8000f8e3cff */
[----:B------:R-:W-:-:S04]  /*4700*/  SHF.L.U32 R2, R2, 0x1f, RZ ;  /* 0x0000001f02027819 */ /* 0x000fc800000006ff */
[----:B------:R-:W2:Y:S02]  /*4710*/  SYNCS.PHASECHK.TRANS64.TRYWAIT P0, [UR4], R2 ;  /* 0x00000002ff0075a7 */ /* 0x000ea40008001104 */
[----:B--2---:R-:W-:Y:S05]  /*4720*/  @!P0 BRA `(.L_x_87) ;  /* 0x0000006400e88947 */ /* 0x004fea0003800000 */
.L_x_207:
[----:B------:R-:W-:Y:S01]  /*4730*/  NOP ;  /* 0x0000000000007918 */ /* 0x000fe20000000000 */
[----:B-1----:R-:W1:Y:S01]  /*4740*/  LDS R0, [UR8+0x14] ;  /* 0x00001408ff007984 */ /* 0x002e620008000800 */
[----:B------:R-:W-:Y:S01]  /*4750*/  ULOP3.LUT UR4, UR24, 0xffff, URZ, 0xc0, !UPT ;  /* 0x0000ffff18047892 */ /* 0x000fe2000f8ec0ff */
[----:B------:R-:W-:Y:S01]  /*4760*/  UMOV UR5, 0xffff ;  /* 0x0000ffff00057882 */ /* 0x000fe20000000000 */
[----:B------:R-:W-:Y:S02]  /*4770*/  UMOV UR6, 0x1 ;  /* 0x0000000100067882 */ /* 0x000fe40000000000 */
[----:B------:R-:W-:-:S04]  /*4780*/  USHF.R.U32.HI UR4, URZ, 0x5, UR4 ;  /* 0x00000005ff047899 */ /* 0x000fc80008011604 */
[----:B------:R-:W-:Y:S02]  /*4790*/  USHF.L.U32 UR5, UR5, UR4, URZ ;  /* 0x0000000405057299 */ /* 0x000fe400080006ff */
[----:B------:R-:W-:-:S04]  /*47a0*/  USHF.L.U32 UR4, UR6, UR4, URZ ;  /* 0x0000000406047299 */ /* 0x000fc800080006ff */
[----:B-1----:R-:W-:-:S04]  /*47b0*/  LOP3.LUT R0, R0, UR5, RZ, 0xc0, !PT ;  /* 0x0000000500007c12 */ /* 0x002fc8000f8ec0ff */
[----:B------:R-:W-:-:S13]  /*47c0*/  ISETP.NE.AND P0, PT, R0, UR5, PT ;  /* 0x0000000500007c0c */ /* 0x000fda000bf05270 */
[----:B------:R-:W-:Y:S05]  /*47d0*/  @P0 BRA `(.L_x_88) ;  /* 0x0000000000580947 */ /* 0x000fea0003800000 */
[----:B------:R-:W1:Y:S02]  /*47e0*/  LDS R0, [UR8+0x18] ;  /* 0x00001808ff007984 */ /* 0x000e640008000800 */
[----:B-1----:R-:W-:-:S04]  /*47f0*/  LOP3.LUT R0, R0, UR4, RZ, 0xc0, !PT ;  /* 0x0000000400007c12 */ /* 0x002fc8000f8ec0ff */
[----:B------:R-:W-:-:S13]  /*4800*/  ISETP.NE.AND P0, PT, R0, UR4, PT ;  /* 0x0000000400007c0c */ /* 0x000fda000bf05270 */
[----:B------:R-:W-:Y:S05]  /*4810*/  @P0 BRA `(.L_x_89) ;  /* 0x00000000003c0947 */ /* 0x000fea0003800000 */
[----:B------:R-:W1:Y:S01]  /*4820*/  S2R R2, SR_LANEID ;  /* 0x0000000000027919 */ /* 0x000e620000000000 */
[----:B------:R-:W-:-:S06]  /*4830*/  ULOP3.LUT UR5, URZ, UR5, URZ, 0x33, !UPT ;  /* 0x00000005ff057292 */ /* 0x000fcc000f8e33ff */
[----:B------:R-:W-:-:S04]  /*4840*/  IMAD.U32 R0, RZ, RZ, UR5 ;  /* 0x00000005ff007e24 */ /* 0x000fc8000f8e00ff */
[----:B------:R2:W4:Y:S02]  /*4850*/  REDUX UR7, R0 ;  /* 0x00000000000773c4 */ /* 0x0005240000000000 */
[----:B------:R1:W-:Y:S01]  /*4860*/  UTCATOMSWS.AND URZ, UR5 ;  /* 0x0000000500ff79e3 */ /* 0x0003e20008000000 */
[----:B--2---:R-:W-:Y:S01]  /*4870*/  LOP3.LUT R0, RZ, UR4, RZ, 0x33, !PT ;  /* 0x00000004ff007c12 */ /* 0x004fe2000f8e33ff */
[----:B------:R-:W-:Y:S02]  /*4880*/  VOTEU.ANY UR4, UPT, PT ;  /* 0x0000000000047886 */ /* 0x000fe400038e0100 */
[----:B------:R-:W-:Y:S02]  /*4890*/  UFLO.U32 UR4, UR4 ;  /* 0x00000004000472bd */ /* 0x000fe400080e0000 */
[----:B------:R-:W2:Y:S04]  /*48a0*/  REDUX UR6, R0 ;  /* 0x00000000000673c4 */ /* 0x000ea80000000000 */
[----:B-1----:R-:W-:-:S02]  /*48b0*/  ISETP.EQ.U32.AND P0, PT, R2, UR4, PT ;  /* 0x0000000402007c0c */ /* 0x002fc4000bf02070 */
[----:B----4-:R-:W-:-:S11]  /*48c0*/  MOV R2, UR7 ;  /* 0x0000000700027c02 */ /* 0x010fd60008000f00 */
[----:B------:R1:W-:Y:S01]  /*48d0*/  @P0 ATOMS.AND RZ, [UR8+0x14], R2 ;  /* 0x00001402ffff098c */ /* 0x0003e2000a800008 */
[----:B--2---:R-:W-:-:S05]  /*48e0*/  IMAD.U32 R0, RZ, RZ, UR6 ;  /* 0x00000006ff007e24 */ /* 0x004fca000f8e00ff */
[----:B------:R1:W-:Y:S01]  /*48f0*/  @P0 ATOMS.AND RZ, [UR8+0x18], R0 ;  /* 0x00001800ffff098c */ /* 0x0003e2000a800008 */
[----:B------:R-:W-:Y:S05]  /*4900*/  BRA `(.L_x_90) ;  /* 0x0000000000147947 */ /* 0x000fea0003800000 */
.L_x_89:
[----:B------:R-:W-:Y:S02]  /*4910*/  MOV R2, 0x4930 ;  /* 0x0000493000027802 */ /* 0x000fe40000000f00 */
[----:B---3-5:R-:W-:Y:S05]  /*4920*/  CALL.REL.NOINC `($__internal_0_$__cuda_sm10x_tcgen05_guardrail_trap_col_being_dealloced_not_returned_by_alloc) ;  /* 0x0000006800cc7944 */ /* 0x028fea0003c00000 */
[----:B------:R-:W-:Y:S05]  /*4930*/  BRA `(.L_x_90) ;  /* 0x0000000000087947 */ /* 0x000fea0003800000 */
.L_x_88:
[----:B------:R-:W-:Y:S02]  /*4940*/  MOV R2, 0x4960 ;  /* 0x0000496000027802 */ /* 0x000fe40000000f00 */
[----:B---3-5:R-:W-:Y:S05]  /*4950*/  CALL.REL.NOINC `($__internal_2_$__cuda_sm10x_tcgen05_guardrail_trap_unallocated_columns_being_dealloced) ;  /* 0x0000006800d87944 */ /* 0x028fea0003c00000 */
.L_x_90:
[----:B------:R-:W-:Y:S01]  /*4960*/  NOP ;  /* 0x0000000000007918 */ /* 0x000fe20000000000 */
[----:B------:R-:W-:Y:S05]  /*4970*/  EXIT ;  /* 0x000000000000794d */ /* 0x000fea0003800000 */
.L_x_72:
[----:B------:R-:W-:-:S09]  /*4980*/  UISETP.NE.OR UP0, UPT, UR17, 0x3, !UP3 ;  /* 0x000000031100788c */ /* 0x000fd2000df05670 */
[----:B------:R-:W-:Y:S05]  /*4990*/  BRA.U UP0, `(.L_x_91) ;  /* 0x0000001100587547 */ /* 0x000fea000b800000 */
[----:B------:R-:W2:Y:S01]  /*49a0*/  LDCU UR31, c[0x0][0x370] ;  /* 0x00006e00ff1f77ac */ /* 0x000ea20008000800 */
[----:B------:R-:W3:Y:S01]  /*49b0*/  LDC.64 R16, c[0x0][0x348] ;  /* 0x0000d200ff107b82 */ /* 0x000ee20000000a00 */
[----:B------:R-:W-:Y:S02]  /*49c0*/  HFMA2 R13, -RZ, RZ, 0, 0 ;  /* 0x00000000ff0d7431 */ /* 0x000fe400000001ff */
[----:B------:R-:W-:Y:S01]  /*49d0*/  IMAD.MOV.U32 R15, RZ, RZ, 0x1 ;  /* 0x00000001ff0f7424 */ /* 0x000fe200078e00ff */
[----:B------:R-:W2:Y:S01]  /*49e0*/  LDCU.128 UR48, c[0x0][0xb10] ;  /* 0x00016200ff3077ac */ /* 0x000ea20008000c00 */
[----:B------:R-:W-:Y:S01]  /*49f0*/  IMAD.MOV.U32 R14, RZ, RZ, RZ ;  /* 0x000000ffff0e7224 */ /* 0x000fe200078e00ff */
[----:B------:R-:W-:Y:S01]  /*4a00*/  MOV R7, 0x1000 ;  /* 0x0000100000077802 */ /* 0x000fe20000000f00 */
[----:B------:R-:W4:Y:S01]  /*4a10*/  LDCU UR30, c[0x0][0x374] ;  /* 0x00006e80ff1e77ac */ /* 0x000f220008000800 */
[----:B------:R-:W1:Y:S01]  /*4a20*/  LDC.64 R2, c[0x0][0x888] ;  /* 0x00022200ff027b82 */ /* 0x000e620000000a00 */
[----:B------:R-:W4:Y:S01]  /*4a30*/  LDCU UR15, c[0x0][0xb0c] ;  /* 0x00016180ff0f77ac */ /* 0x000f220008000800 */
[----:B------:R-:W3:Y:S06]  /*4a40*/  LDCU UR40, c[0x0][0xb20] ;  /* 0x00016400ff2877ac */ /* 0x000eec0008000800 */
[----:B------:R-:W1:Y:S01]  /*4a50*/  LDC.64 R4, c[0x0][0x890] ;  /* 0x00022400ff047b82 */ /* 0x000e620000000a00 */
[----:B------:R-:W3:Y:S01]  /*4a60*/  LDCU UR4, c[0x0][0xb30] ;  /* 0x00016600ff0477ac */ /* 0x000ee20008000800 */
[----:B------:R-:W-:Y:S01]  /*4a70*/  UMOV UR21, 0x400 ;  /* 0x0000040000157882 */ /* 0x000fe20000000000 */
[----:B--2---:R-:W-:-:S02]  /*4a80*/  UIMAD.WIDE.U32 UR6, UR31, UR48, URZ ;  /* 0x000000301f0672a5 */ /* 0x004fc4000f8e00ff */
[----:B----4-:R-:W-:Y:S02]  /*4a90*/  UIMAD.WIDE.U32 UR8, UR30, UR51, URZ ;  /* 0x000000331e0872a5 */ /* 0x010fe4000f8e00ff */
[----:B------:R-:W-:Y:S02]  /*4aa0*/  ULEA UR21, UR45, UR21, 0x18 ;  /* 0x000000152d157291 */ /* 0x000fe4000f8ec0ff */
[----:B------:R-:W-:Y:S02]  /*4ab0*/  UPLOP3.LUT UP3, UPT, UPT, UPT, UPT, 0x40, 0x4 ;  /* 0x000000000004789c */ /* 0x000fe40003f6e870 */
[----:B------:R-:W-:Y:S01]  /*4ac0*/  UIADD3 UR37, UPT, UPT, UR21, 0x158, URZ ;  /* 0x0000015815257890 */ /* 0x000fe2000fffe0ff */
[----:B------:R-:W-:Y:S01]  /*4ad0*/  UMOV UR6, UR7 ;  /* 0x0000000700067c82 */ /* 0x000fe20008000000 */
[----:B------:R-:W-:Y:S01]  /*4ae0*/  UMOV UR38, UR9 ;  /* 0x0000000900267c82 */ /* 0x000fe20008000000 */
[----:B------:R-:W-:Y:S02]  /*4af0*/  UISETP.GE.AND UP0, UPT, UR42, 0x1, UPT ;  /* 0x000000012a00788c */ /* 0x000fe4000bf06270 */
[----:B------:R-:W-:Y:S01]  /*4b00*/  UISETP.NE.AND UP4, UPT, UR42, 0x1, UPT ;  /* 0x000000012a00788c */ /* 0x000fe2000bf85270 */
[----:B------:R-:W2:Y:S01]  /*4b10*/  LDCU.64 UR22, c[0x0][0xb28] ;  /* 0x00016500ff1677ac */ /* 0x000ea20008000a00 */
[----:B------:R-:W-:-:S02]  /*4b20*/  UISETP.NE.AND UP6, UPT, UR15, 0x1, UPT ;  /* 0x000000010f00788c */ /* 0x000fc4000bfc5270 */
[----:B------:R-:W-:Y:S02]  /*4b30*/  UISETP.NE.AND UP5, UPT, UR50, 0x1, UPT ;  /* 0x000000013200788c */ /* 0x000fe4000bfa5270 */
[----:B------:R-:W-:Y:S02]  /*4b40*/  UIADD3 UR33, UPT, UPT, UR21, 0x140, URZ ;  /* 0x0000014015217890 */ /* 0x000fe4000fffe0ff */
[----:B------:R-:W-:Y:S02]  /*4b50*/  UIADD3 UR25, UPT, UPT, UR21, 0x148, URZ ;  /* 0x0000014815197890 */ /* 0x000fe4000fffe0ff */
[----:B------:R-:W-:Y:S02]  /*4b60*/  UIADD3 UR17, UPT, UPT, UR21, 0x150, URZ ;  /* 0x0000015015117890 */ /* 0x000fe4000fffe0ff */
[----:B------:R-:W-:Y:S02]  /*4b70*/  UPRMT UR37, UR45, 0x654, UR37 ;  /* 0x000006542d257896 */ /* 0x000fe40008000025 */
[----:B------:R-:W-:-:S02]  /*4b80*/  USHF.R.U32.HI UR39, URZ, UR49, UR6 ;  /* 0x00000031ff277299 */ /* 0x000fc40008011606 */
[----:B---3--:R-:W-:Y:S02]  /*4b90*/  USHF.R.U32.HI UR38, URZ, UR40, UR38 ;  /* 0x00000028ff267299 */ /* 0x008fe40008011626 */
[----:B------:R-:W-:-:S11]  /*4ba0*/  UISETP.NE.AND UP2, UPT, UR4, 0x1, UPT ;  /* 0x000000010400788c */ /* 0x000fd6000bf45270 */
.L_x_102:
[C---:B------:R-:W-:Y:S02]  /*4bb0*/  LEA R12, R14.reuse, UR21, 0x3 ;  /* 0x000000150e0c7c11 */ /* 0x040fe4000f8e18ff */
[----:B------:R-:W-:Y:S02]  /*4bc0*/  SHF.L.U32 R0, R13, 0x1f, RZ ;  /* 0x0000001f0d007819 */ /* 0x000fe400000006ff */
[----:B------:R-:W-:Y:S02]  /*4bd0*/  LEA R8, R14, UR21, 0x4 ;  /* 0x000000150e087c11 */ /* 0x000fe4000f8e20ff */
[----:B---3--:R-:W3:Y:S02]  /*4be0*/  SYNCS.PHASECHK.TRANS64.TRYWAIT P0, [R12+URZ+0x190], R0 ;  /* 0x000190000c0075a7 */ /* 0x008ee400080011ff */
[----:B---3--:R-:W-:Y:S05]  /*4bf0*/  @!P0 BRA `(.L_x_92) ;  /* 0x0000006000cc8947 */ /* 0x008fea0003800000 */
.L_x_208:
[----:B------:R-:W4:Y:S01]  /*4c00*/  LDS.128 R8, [R8+0x220] ;  /* 0x0002200008087984 */ /* 0x000f220000000c00 */
[----:B------:R-:W-:Y:S01]  /*4c10*/  UISETP.GE.AND UP0, UPT, UR42, 0x1, UPT ;  /* 0x000000012a00788c */ /* 0x000fe2000bf06270 */
[----:B------:R-:W-:Y:S01]  /*4c20*/  @!PT LDS RZ, [RZ] ;  /* 0x00000000fffff984 */ /* 0x000fe20000000800 */
[----:B------:R-:W-:Y:S01]  /*4c30*/  @!PT LDS RZ, [RZ] ;  /* 0x00000000fffff984 */ /* 0x000fe20000000800 */
[----:B------:R-:W-:Y:S01]  /*4c40*/  @!PT LDS RZ, [RZ] ;  /* 0x00000000fffff984 */ /* 0x000fe20000000800 */
[----:B------:R-:W-:Y:S01]  /*4c50*/  @!PT LDS RZ, [RZ] ;  /* 0x00000000fffff984 */ /* 0x000fe20000000800 */
[----:B------:R1:W-:Y:S06]  /*4c60*/  MEMBAR.ALL.CTA ;  /* 0x0000000000007992 */ /* 0x0003ec0000008000 */
[----:B-1----:R-:W1:Y:S01]  /*4c70*/  FENCE.VIEW.ASYNC.S ;  /* 0x00000000000073c6 */ /* 0x002e620000000000 */
[----:B----4-:R-:W-:Y:S11]  /*4c80*/  LOP3.LUT P0, RZ, R10, 0x1, RZ, 0xc0, !PT ;  /* 0x000000010aff7812 */ /* 0x010ff6000780c0ff */
[----:B------:R-:W-:Y:S02]  /*4c90*/  @!UPT UIADD3 URZ, UPT, UPT, URZ, URZ, URZ ;  /* 0x000000fffffff290 */ /* 0x000fe4000fffe0ff */
[----:B-1----:R-:W-:Y:S01]  /*4ca0*/  VOTEU.ANY UP1, P0 ;  /* 0x0000000000ff7886 */ /* 0x002fe20000020100 */
[----:B------:R-:W-:Y:S11]  /*4cb0*/  PLOP3.LUT P0, PT, PT, PT, UP1, 0x80, 0x8 ;  /* 0x000000000008781c */ /* 0x000ff60003f0f018 */
[----:B------:R-:W-:Y:S02]  /*4cc0*/  @!UPT UIADD3 URZ, UPT, UPT, URZ, URZ, URZ ;  /* 0x000000fffffff290 */ /* 0x000fe4000fffe0ff */
[----:B---3--:R-:W-:Y:S02]  /*4cd0*/  @P0 SHF.R.U32.HI R0, RZ, 0x10, R9 ;  /* 0x00000010ff000819 */ /* 0x008fe40000011609 */
[----:B------:R-:W-:Y:S02]  /*4ce0*/  @P0 MOV R6, R8 ;  /* 0x0000000800060202 */ /* 0x000fe40000000f00 */
[----:B------:R-:W-:Y:S01]  /*4cf0*/  @P0 R2UR UR4, R0 ;  /* 0x00000000000402ca */ /* 0x000fe200000e0000 */
[----:B------:R-:W-:Y:S01]  /*4d00*/  VIADD R0, R12, 0x1a0 ;  /* 0x000001a00c007836 */ /* 0x000fe20000000000 */
[----:B------:R-:W-:Y:S02]  /*4d10*/  @P0 LOP3.LUT R8, R9, 0xffff, RZ, 0xc0, !PT ;  /* 0x0000ffff09080812 */ /* 0x000fe400078ec0ff */
[----:B------:R-:W-:Y:S02]  /*4d20*/  @P0 R2UR UR6, R6 ;  /* 0x00000000060602ca */ /* 0x000fe400000e0000 */
[----:B------:R-:W-:Y:S02]  /*4d30*/  PRMT R0, RZ, 0x654, R0 ;  /* 0x00000654ff007816 */ /* 0x000fe40000000000 */
[----:B------:R-:W-:Y:S02]  /*4d40*/  @P0 R2UR UR5, R8 ;  /* 0x00000000080502ca */ /* 0x000fe400000e0000 */
[----:B------:R1:W-:Y:S03]  /*4d50*/  SYNCS.ARRIVE.TRANS64.RED.A1T0 RZ, [R0+URZ], RZ ;  /* 0x000000ff00ff79a7 */ /* 0x0003e600081004ff */
[----:B------:R-:W-:Y:S04]  /*4d60*/  @UP1 UMOV UR29, UR4 ;  /* 0x00000004001d1c82 */ /* 0x000fe80008000000 */
[----:B------:R-:W-:Y:S04]  /*4d70*/  @UP1 UMOV UR14, UR6 ;  /* 0x00000006000e1c82 */ /* 0x000fe80008000000 */
[----:B------:R-:W-:Y:S01]  /*4d80*/  @UP1 UMOV UR13, UR5 ;  /* 0x00000005000d1c82 */ /* 0x000fe20008000000 */
[----:B------:R-:W-:Y:S05]  /*4d90*/  BRA.U !UP0, `(.L_x_93) ;  /* 0x0000000108a47547 */ /* 0x000fea000b800000 */
[----:B------:R-:W-:Y:S02]  /*4da0*/  UIMAD.WIDE.U32 UR18, UR13, UR51, URZ ;  /* 0x000000330d1272a5 */ /* 0x000fe4000f8e00ff */
[----:B------:R-:W-:Y:S02]  /*4db0*/  UIMAD.WIDE.U32 UR26, UR14, UR48, URZ ;  /* 0x000000300e1a72a5 */ /* 0x000fe4000f8e00ff */
[----:B------:R-:W-:Y:S02]  /*4dc0*/  USEL UR4, UR30, UR38, !UP5 ;  /* 0x000000261e047287 */ /* 0x000fe4000e800000 */
[----:B------:R-:W-:Y:S02]  /*4dd0*/  USEL UR7, UR31, UR39, !UP6 ;  /* 0x000000271f077287 */ /* 0x000fe4000f000000 */
[----:B--2---:R-:W-:Y:S02]  /*4de0*/  UIMAD.WIDE.U32 UR8, UR4, UR22, URZ ;  /* 0x00000016040872a5 */ /* 0x004fe4000f8e00ff */
[----:B------:R-:W-:Y:S01]  /*4df0*/  UIMAD.WIDE.U32 UR10, UR7, UR22, URZ ;  /* 0x00000016070a72a5 */ /* 0x000fe2000f8e00ff */
[----:B------:R-:W-:Y:S02]  /*4e00*/  UMOV UR5, UR19 ;  /* 0x0000001300057c82 */ /* 0x000fe40008000000 */
[----:B------:R-:W-:Y:S03]  /*4e10*/  USHF.R.U32.HI UR6, URZ, UR40, UR5 ;  /* 0x00000028ff067299 */ /* 0x000fe60008011605 */
[----:B------:R-:W-:Y:S01]  /*4e20*/  UMOV UR5, UR27 ;  /* 0x0000001b00057c82 */ /* 0x000fe20008000000 */
[----:B------:R-:W-:Y:S02]  /*4e30*/  USEL UR6, UR13, UR6, !UP5 ;  /* 0x000000060d067287 */ /* 0x000fe4000e800000 */
[----:B------:R-:W-:Y:S03]  /*4e40*/  USHF.R.U32.HI UR12, URZ, UR49, UR5 ;  /* 0x00000031ff0c7299 */ /* 0x000fe60008011605 */
[----:B------:R-:W-:Y:S02]  /*4e50*/  UMOV UR5, UR9 ;  /* 0x0000000900057c82 */ /* 0x000fe40008000000 */
[----:B------:R-:W-:Y:S03]  /*4e60*/  @UP4 USHF.R.U32.HI UR4, URZ, UR23, UR5 ;  /* 0x00000017ff044299 */ /* 0x000fe60008011605 */
[----:B------:R-:W-:Y:S01]  /*4e70*/  UMOV UR5, UR11 ;  /* 0x0000000b00057c82 */ /* 0x000fe20008000000 */
[----:B------:R-:W-:Y:S02]  /*4e80*/  UIMAD UR4, UR42, UR4, URZ ;  /* 0x000000042a0472a4 */ /* 0x000fe4000f8e02ff */
[----:B------:R-:W-:Y:S02]  /*4e90*/  @UP4 USHF.R.U32.HI UR7, URZ, UR23, UR5 ;  /* 0x00000017ff074299 */ /* 0x000fe40008011605 */
[----:B------:R-:W-:Y:S02]  /*4ea0*/  UIMAD.WIDE.U32 UR10, UR6, UR22, URZ ;  /* 0x00000016060a72a5 */ /* 0x000fe4000f8e00ff */
[----:B------:R-:W-:Y:S02]  /*4eb0*/  USEL UR5, UR14, UR12, !UP6 ;  /* 0x0000000c0e057287 */ /* 0x000fe4000f000000 */
[----:B------:R-:W-:Y:S02]  /*4ec0*/  UIMAD UR8, UR42, UR7, URZ ;  /* 0x000000072a0872a4 */ /* 0x000fe4000f8e02ff */
[----:B------:R-:W-:Y:S03]  /*4ed0*/  UISETP.GE.AND UP0, UPT, UR6, UR4, UPT ;  /* 0x000000040600728c */ /* 0x000fe6000bf06270 */
[----:B------:R-:W-:Y:S01]  /*4ee0*/  UMOV UR4, UR11 ;  /* 0x0000000b00047c82 */ /* 0x000fe20008000000 */
[----:B------:R-:W-:Y:S02]  /*4ef0*/  UISETP.GE.OR UP0, UPT, UR5, UR8, UP0 ;  /* 0x000000080500728c */ /* 0x000fe40008706670 */
[----:B------:R-:W-:Y:S02]  /*4f00*/  USHF.R.U32.HI UR4, URZ, UR23, UR4 ;  /* 0x00000017ff047299 */ /* 0x000fe40008011604 */
[----:B------:R-:W-:Y:S02]  /*4f10*/  UIMAD.WIDE.U32 UR8, UR5, UR22, URZ ;  /* 0x00000016050872a5 */ /* 0x000fe4000f8e00ff */
[----:B------:R-:W-:Y:S04]  /*4f20*/  USEL UR10, UR6, UR4, !UP4 ;  /* 0x00000004060a7287 */ /* 0x000fe8000e000000 */
[----:B------:R-:W-:Y:S01]  /*4f30*/  UIADD3 UR11, UPT, UPT, -UR10, URZ, URZ ;  /* 0x000000ff0a0b7290 */ /* 0x000fe2000fffe1ff */
[----:B------:R-:W-:Y:S02]  /*4f40*/  @!UP0 UMOV UR4, UR9 ;  /* 0x0000000900048c82 */ /* 0x000fe40008000000 */
[----:B------:R-:W-:Y:S02]  /*4f50*/  @!UP0 USHF.R.U32.HI UR4, URZ, UR23, UR4 ;  /* 0x00000017ff048299 */ /* 0x000fe40008011604 */
[----:B------:R-:W-:Y:S02]  /*4f60*/  UIMAD UR8, UR42, UR11, UR6 ;  /* 0x0000000b2a0872a4 */ /* 0x000fe4000f8e0206 */
[----:B------:R-:W-:Y:S04]  /*4f70*/  @!UP0 USEL UR4, UR5, UR4, !UP4 ;  /* 0x0000000405048287 */ /* 0x000fe8000e000000 */
[----:B------:R-:W-:Y:S02]  /*4f80*/  @!UP0 UIMAD UR8, UR7, UR8, UR4 ;  /* 0x00000008070882a4 */ /* 0x000fe4000f8e0204 */
[----:B------:R-:W-:Y:S02]  /*4f90*/  @!UP0 UIADD3 UR9, UPT, UPT, UR10, -UR4, URZ ;  /* 0x800000040a098290 */ /* 0x000fe4000fffe0ff */
[----:B------:R-:W-:Y:S02]  /*4fa0*/  UIADD3 UR4, UPT, UPT, -UR5, URZ, URZ ;  /* 0x000000ff05047290 */ /* 0x000fe4000fffe1ff */
[----:B------:R-:W-:Y:S02]  /*4fb0*/  UIADD3 UR7, UPT, UPT, -UR6, URZ, URZ ;  /* 0x000000ff06077290 */ /* 0x000fe4000fffe1ff */
[----:B------:R-:W-:Y:S02]  /*4fc0*/  @!UP0 UIMAD UR6, UR9, UR42, UR5 ;  /* 0x0000002a090682a4 */ /* 0x000fe4000f8e0205 */
[----:B------:R-:W-:Y:S02]  /*4fd0*/  UIMAD UR14, UR15, UR4, UR14 ;  /* 0x000000040f0e72a4 */ /* 0x000fe4000f8e020e */
[----:B------:R-:W-:Y:S01]  /*4fe0*/  UIMAD UR13, UR50, UR7, UR13 ;  /* 0x00000007320d72a4 */ /* 0x000fe2000f8e020d */
[----:B------:R-:W-:Y:S02]  /*4ff0*/  @!UP0 UMOV UR5, UR8 ;  /* 0x0000000800058c82 */ /* 0x000fe40008000000 */
[----:B------:R-:W-:Y:S02]  /*5000*/  UIMAD UR14, UR5, UR15, UR14 ;  /* 0x0000000f050e72a4 */ /* 0x000fe4000f8e020e */
[----:B------:R-:W-:Y:S11]  /*5010*/  UIMAD UR13, UR6, UR50, UR13 ;  /* 0x00000032060d72a4 */ /* 0x000ff6000f8e020d */
[----:B------:R-:W-:Y:S01]  /*5020*/  @!UPT UIADD3 URZ, UPT, UPT, URZ, URZ, URZ ;  /* 0x000000fffffff290 */ /* 0x000fe2000fffe0ff */
.L_x_93:
[----:B------:R-:W3:Y:S01]  /*5030*/  @!UP2 LDCU.128 UR8, c[0x0][0xb10] ;  /* 0x00016200ff08a7ac */ /* 0x000ee20008000c00 */
[C---:B------:R-:W-:Y:S02]  /*5040*/  ISETP.NE.U32.AND P1, PT, R4.reuse, RZ, PT ;  /* 0x000000ff0400720c */ /* 0x040fe40003f25070 */
[----:B------:R-:W-:Y:S02]  /*5050*/  ISETP.NE.U32.AND P0, PT, R4, RZ, PT ;  /* 0x000000ff0400720c */ /* 0x000fe40003f05070 */
[C---:B------:R-:W-:Y:S02]  /*5060*/  ISETP.NE.AND.EX P1, PT, R5.reuse, RZ, PT, P1 ;  /* 0x000000ff0500720c */ /* 0x040fe40003f25310 */
[----:B------:R-:W-:Y:S01]  /*5070*/  ISETP.NE.AND.EX P0, PT, R5, RZ, PT, P0 ;  /* 0x000000ff0500720c */ /* 0x000fe20003f05300 */
[----:B------:R-:W4:Y:S01]  /*5080*/  @!UP2 LDCU UR5, c[0x0][0xb0c] ;  /* 0x00016180ff05a7ac */ /* 0x000f220008000800 */
[----:B------:R-:W-:Y:S01]  /*5090*/  SHF.L.U32 R9, R15, 0x1f, RZ ;  /* 0x0000001f0f097819 */ /* 0x000fe200000006ff */
[----:B------:R-:W-:Y:S02]  /*50a0*/  USHF.L.U32 UR35, UR16, 0x6, URZ ;  /* 0x0000000610237899 */ /* 0x000fe400080006ff */
[----:B------:R-:W-:Y:S02]  /*50b0*/  USHF.L.U32 UR34, UR20, 0x8, URZ ;  /* 0x0000000814227899 */ /* 0x000fe400080006ff */
[----:B---3--:R-:W-:Y:S07]  /*50c0*/  UIMAD.WIDE.U32 UR6, UR14, UR8, URZ ;  /* 0x000000080e0672a5 */ /* 0x008fee000f8e00ff */
[----:B------:R-:W-:Y:S01]  /*50d0*/  @!UP2 UMOV UR4, UR7 ;  /* 0x000000070004ac82 */ /* 0x000fe20008000000 */
[----:B----4-:R-:W-:Y:S02]  /*50e0*/  @!UP2 UISETP.NE.AND UP0, UPT, UR5, 0x1, UPT ;  /* 0x000000010500a88c */ /* 0x010fe4000bf05270 */
[----:B------:R-:W-:Y:S02]  /*50f0*/  @!UP2 USHF.R.U32.HI UR4, URZ, UR9, UR4 ;  /* 0x00000009ff04a299 */ /* 0x000fe40008011604 */
[----:B------:R-:W-:Y:S02]  /*5100*/  UIMAD.WIDE.U32 UR6, UR13, UR11, URZ ;  /* 0x0000000b0d0672a5 */ /* 0x000fe4000f8e00ff */
[----:B------:R-:W-:Y:S02]  /*5110*/  @!UP2 USEL UR8, UR14, UR4, !UP0 ;  /* 0x000000040e08a287 */ /* 0x000fe4000c000000 */
[----:B------:R-:W-:Y:S03]  /*5120*/  @!UP2 UISETP.NE.AND UP0, UPT, UR10, 0x1, UPT ;  /* 0x000000010a00a88c */ /* 0x000fe6000bf05270 */
[----:B------:R-:W-:Y:S02]  /*5130*/  @!UP2 UMOV UR6, UR7 ;  /* 0x000000070006ac82 */ /* 0x000fe40008000000 */
[----:B------:R-:W3:Y:S02]  /*5140*/  @!UP2 LDCU UR4, c[0x0][0xb20] ;  /* 0x00016400ff04a7ac */ /* 0x000ee40008000800 */
[----:B---3--:R-:W-:Y:S04]  /*5150*/  @!UP2 USHF.R.U32.HI UR6, URZ, UR4, UR6 ;  /* 0x00000004ff06a299 */ /* 0x008fe80008011606 */
[----:B------:R-:W-:Y:S04]  /*5160*/  @!UP2 USEL UR6, UR13, UR6, !UP0 ;  /* 0x000000060d06a287 */ /* 0x000fe8000c000000 */
[----:B------:R-:W-:Y:S02]  /*5170*/  @!UP2 UIADD3 UR4, UPT, UPT, -UR8, UR6, URZ ;  /* 0x000000060804a290 */ /* 0x000fe4000fffe1ff */
[----:B------:R-:W-:Y:S02]  /*5180*/  @!UP2 UIADD3 UR6, UPT, UPT, UR8, -UR6, URZ ;  /* 0x800000060806a290 */ /* 0x000fe4000fffe0ff */
[----:B------:R-:W-:Y:S02]  /*5190*/  @!UP2 UIMAD UR14, UR4, UR5, UR14 ;  /* 0x00000005040ea2a4 */ /* 0x000fe4000f8e020e */
[----:B------:R-:W-:Y:S01]  /*51a0*/  @!UP2 UIMAD UR13, UR6, UR10, UR13 ;  /* 0x0000000a060da2a4 */ /* 0x000fe2000f8e020d */
[----:B------:R-:W-:Y:S11]  /*51b0*/  BRA.U UP3, `(.L_x_94) ;  /* 0x0000000103107547 */ /* 0x000ff6000b800000 */
[----:B------:R-:W-:Y:S04]  /*51c0*/  MOV R6, UR46 ;  /* 0x0000002e00067c02 */ /* 0x000fe80008000f00 */
[----:B------:R-:W-:Y:S04]  /*51d0*/  SHF.L.U32 R6, R6, 0x1f, RZ ;  /* 0x0000001f06067819 */ /* 0x000fe800000006ff */
[----:B------:R-:W3:Y:S02]  /*51e0*/  SYNCS.PHASECHK.TRANS64.TRYWAIT P2, [UR21+0x188], R6 ;  /* 0x00018806ff0075a7 */ /* 0x000ee40008041115 */
[----:B---3--:R-:W-:Y:S05]  /*51f0*/  @!P2 BRA `(.L_x_95) ;  /* 0x0000005c0060a947 */ /* 0x008fea0003800000 */
.L_x_94:
[----:B------:R-:W-:Y:S05]  /*5200*/  @!P1 BRA `(.L_x_96) ;  /* 0x0000000000309947 */ /* 0x000fea0003800000 */
[----:B------:R-:W-:Y:S01]  /*5210*/  ISETP.NE.U32.AND P1, PT, R2, RZ, PT ;  /* 0x000000ff0200720c */ /* 0x000fe20003f25070 */
[----:B------:R-:W3:Y:S01]  /*5220*/  LDCU.64 UR4, c[0x0][0x358] ;  /* 0x00006b00ff0477ac */ /* 0x000ee20008000a00 */
[----:B------:R-:W-:Y:S02]  /*5230*/  IMAD.MOV.U32 R74, RZ, RZ, 0x1 ;  /* 0x00000001ff4a7424 */ /* 0x000fe400078e00ff */
[----:B------:R-:W-:Y:S11]  /*5240*/  ISETP.NE.AND.EX P1, PT, R3, RZ, PT, P1 ;  /* 0x000000ff0300720c */ /* 0x000ff60003f25310 */
[----:B------:R-:W-:Y:S02]  /*5250*/  @!UPT UIADD3 URZ, UPT, UPT, URZ, URZ, URZ ;  /* 0x000000fffffff290 */ /* 0x000fe4000fffe0ff */
[----:B------:R-:W4:Y:S01]  /*5260*/  @P1 LDC.64 R10, c[0x0][0x888] ;  /* 0x00022200ff0a1b82 */ /* 0x000f220000000a00 */
[----:B-1----:R-:W-:Y:S04]  /*5270*/  @P1 IMAD R0, R4, UR36, RZ ;  /* 0x0000002404001c24 */ /* 0x002fe8000f8e02ff */
[----:B----4-:R-:W-:Y:S04]  /*5280*/  @P1 IMAD.WIDE R10, R0, 0x4, R10 ;  /* 0x00000004000a1825 */ /* 0x010fe800078e020a */
[----:B------:R-:W-:Y:S01]  /*5290*/  HFMA2 R0, -RZ, RZ, 0, 5.9604644775390625e-08 ;  /* 0x00000001ff007431 */ /* 0x000fe200000001ff */
[----:B---3-5:R3:W5:Y:S04]  /*52a0*/  @P1 LDG.E R40, desc[UR4][R10.64] ;  /* 0x000000040a281981 */ /* 0x028768000c1e1900 */
[----:B------:R-:W-:Y:S01]  /*52b0*/  @!P1 PRMT R74, R0, 0x7610, R74 ;  /* 0x00007610004a9816 */ /* 0x000fe2000000004a */
[----:B---3--:R-:W4:Y:S06]  /*52c0*/  @!P1 LDC R40, c[0x0][0x880] ;  /* 0x00022000ff289b82 */ /* 0x008f2c0000000800 */
.L_x_96:
[----:B----45:R-:W-:Y:S01]  /*52d0*/  @!P0 ISETP.EQ.AND P1, PT, R40, RZ, PT ;  /* 0x000000ff2800820c */ /* 0x030fe20003f22270 */
[----:B------:R-:W-:Y:S01]  /*52e0*/  @!UPT UIADD3 URZ, UPT, UPT, URZ, URZ, URZ ;  /* 0x000000fffffff290 */ /* 0x000fe2000fffe0ff */
[----:B------:R-:W-:Y:S11]  /*52f0*/  @!P0 BRA `(.L_x_97) ;  /* 0x0000000000188947 */ /* 0x000ff60003800000 */
[----:B------:R-:W-:Y:S02]  /*5300*/  LOP3.LUT P0, RZ, R74, 0xff, RZ, 0xc0, !PT ;  /* 0x000000ff4aff7812 */ /* 0x000fe4000780c0ff */
[----:B------:R-:W-:Y:S04]  /*5310*/  ISETP.NE.U32.AND P1, PT, R2, RZ, PT ;  /* 0x000000ff0200720c */ /* 0x000fe80003f25070 */
[----:B------:R-:W-:Y:S04]  /*5320*/  ISETP.NE.AND.EX P1, PT, R3, RZ, PT, P1 ;  /* 0x000000ff0300720c */ /* 0x000fe80003f25310 */
[----:B------:R-:W-:Y:S03]  /*5330*/  PLOP3.LUT P1, PT, P1, PT, PT, 0x8, 0x80 ;  /* 0x000000000080781c */ /* 0x000fe60000f2e170 */
[----:B------:R-:W-:Y:S11]  /*5340*/  @P0 ISETP.EQ.AND P1, PT, R40, RZ, PT ;  /* 0x000000ff2800020c */ /* 0x000ff60003f22270 */
[----:B------:R-:W-:Y:S02]  /*5350*/  @!UPT UIADD3 URZ, UPT, UPT, URZ, URZ, URZ ;  /* 0x000000fffffff290 */ /* 0x000fe4000fffe0ff */
.L_x_97:
[----:B------:R-:W3:Y:S01]  /*5360*/  SYNCS.PHASECHK.TRANS64.TRYWAIT P2, [UR21+0x160], R9 ;  /* 0x00016009ff0075a7 */ /* 0x000ee20008041115 */
[----:B------:R-:W-:Y:S04]  /*5370*/  ELECT P0, URZ, PT ;  /* 0x0000000000ff782f */ /* 0x000fe80003800000 */
[----:B------:R-:W-:Y:S11]  /*5380*/  PLOP3.LUT P1, PT, P1, P0, PT, 0xf2, 0x2f ;  /* 0x00000000002f781c */ /* 0x000ff60000f21e72 */
[----:B------:R-:W-:Y:S02]  /*5390*/  @!UPT UIADD3 URZ, UPT, UPT, URZ, URZ, URZ ;  /* 0x000000fffffff290 */ /* 0x000fe4000fffe0ff */
[----:B------:R-:W-:Y:S05]  /*53a0*/  @!P1 IADD3 R8, P0, PT, R16, 0x580, RZ ;  /* 0x0000058010089810 */ /* 0x000fea0007f1e0ff */
[----:B-1----:R-:W-:Y:S01]  /*53b0*/  @!P1 IMAD.X R6, RZ, RZ, R17, P0 ;  /* 0x000000ffff069224 */ /* 0x002fe200000e0611 */
[----:B---3--:R-:W-:Y:S07]  /*53c0*/  @!P2 BRA `(.L_x_98) ;  /* 0x0000005c0004a947 */ /* 0x008fee0003800000 */
.L_x_211:
[----:B------:R-:W-:Y:S01]  /*53d0*/  @!P1 R2UR UR5, R8 ;  /* 0x00000000080592ca */ /* 0x000fe200000e0000 */
[----:B------:R-:W-:Y:S01]  /*53e0*/  VOTEU.ALL UP0, P1 ;  /* 0x0000000000ff7886 */ /* 0x000fe20000800000 */
[----:B------:R-:W-:Y:S01]  /*53f0*/  @!P1 R2UR UR4, R6 ;  /* 0x00000000060492ca */ /* 0x000fe200000e0000 */
[----:B-1----:R-:W-:Y:S01]  /*5400*/  @!P1 IMAD.MOV.U32 R0, RZ, RZ, 0x1000 ;  /* 0x00001000ff009424 */ /* 0x002fe200078e00ff */
[----:B------:R-:W-:Y:S01]  /*5410*/  UMOV UR8, 0x0 ;  /* 0x0000000000087882 */ /* 0x000fe20000000000 */
[----:B------:R-:W-:Y:S01]  /*5420*/  UMOV UR9, 0x10000000 ;  /* 0x1000000000097882 */ /* 0x000fe20000000000 */
[----:B------:R-:W-:Y:S01]  /*5430*/  @!UP0 UIADD3 UR32, UPT, UPT, UR21, 0x400, URZ ;  /* 0x0000040015208890 */ /* 0x000fe2000fffe0ff */
[----:B------:R-:W-:Y:S01]  /*5440*/  @!P1 IADD3 R8, P0, PT, R16, 0x580, RZ ;  /* 0x0000058010089810 */ /* 0x000fe20007f1e0ff */
[----:B------:R-:W-:Y:S01]  /*5450*/  VOTEU.ALL UP0, P1 ;  /* 0x0000000000ff7886 */ /* 0x000fe20000800000 */
[----:B------:R-:W-:Y:S03]  /*5460*/  UPRMT UR6, UR45, 0x654, UR33 ;  /* 0x000006542d067896 */ /* 0x000fe60008000021 */
[----:B------:R-:W-:Y:S02]  /*5470*/  @!P1 IMAD.X R6, RZ, RZ, R17, P0 ;  /* 0x000000ffff069224 */ /* 0x000fe400000e0611 */
[----:B------:R-:W-:Y:S02]  /*5480*/  IMAD.U32 R10, RZ, RZ, UR5 ;  /* 0x00000005ff0a7e24 */ /* 0x000fe4000f8e00ff */
[----:B------:R-:W-:Y:S03]  /*5490*/  IMAD.U32 R11, RZ, RZ, UR4 ;  /* 0x00000004ff0b7e24 */ /* 0x000fe6000f8e00ff */
[----:B------:R-:W-:Y:S02]  /*54a0*/  @!P1 R2UR UR4, R10 ;  /* 0x000000000a0492ca */ /* 0x000fe400000e0000 */
[----:B------:R-:W-:Y:S11]  /*54b0*/  @!P1 R2UR UR5, R11 ;  /* 0x000000000b0592ca */ /* 0x000ff600000e0000 */
[----:B------:R-:W-:Y:S02]  /*54c0*/  @!UPT UIADD3 URZ, UPT, UPT, URZ, URZ, URZ ;  /* 0x000000fffffff290 */ /* 0x000fe4000fffe0ff */
[----:B------:R1:W-:Y:S01]  /*54d0*/  @!UP0 UTMALDG.3D [UR32], [UR4], desc[UR8] ;  /* 0x00000820040085b4 */ /* 0x0003e20008011000 */
[----:B------:R1:W-:Y:S01]  /*54e0*/  @!P1 SYNCS.ARRIVE.TRANS64.RED.A0TR RZ, [UR21+0x140], R0 ;  /* 0x00014000ffff99a7 */ /* 0x0003e20008300415 */
[----:B------:R-:W-:Y:S01]  /*54f0*/  SYNCS.ARRIVE.TRANS64.RED.A1T0 RZ, [UR6], RZ ;  /* 0x000000ffffff79a7 */ /* 0x000fe20008100406 */
[----:B------:R-:W3:Y:S02]  /*5500*/  SYNCS.PHASECHK.TRANS64.TRYWAIT P2, [UR21+0x168], R9 ;  /* 0x00016809ff0075a7 */ /* 0x000ee40008041115 */
[----:B-1-3--:R-:W-:Y:S05]  /*5510*/  @!P2 BRA `(.L_x_99) ;  /* 0x0000005800c8a947 */ /* 0x00afea0003800000 */
.L_x_213:
        /* <DEDUP_REMOVED lines=8> */
[----:B------:R-:W-:Y:S01]  /*55a0*/  @!UP0 UIADD3 UR24, UPT, UPT, UR21, 0x1400, URZ ;  /* 0x0000140015188890 */ /* 0x000fe2000fffe0ff */
[----:B------:R-:W-:Y:S01]  /*55b0*/  VOTEU.ALL UP0, P1 ;  /* 0x0000000000ff7886 */ /* 0x000fe20000800000 */
[----:B------:R-:W-:Y:S01]  /*55c0*/  UMOV UR27, UR35 ;  /* 0x00000023001b7c82 */ /* 0x000fe20008000000 */
[----:B------:R-:W-:Y:S02]  /*55d0*/  UMOV UR28, UR36 ;  /* 0x00000024001c7c82 */ /* 0x000fe40008000000 */
[----:B------:R-:W-:Y:S01]  /*55e0*/  IMAD.U32 R10, RZ, RZ, UR5 ;  /* 0x00000005ff0a7e24 */ /* 0x000fe2000f8e00ff */
[----:B------:R-:W-:Y:S01]  /*55f0*/  UPRMT UR6, UR45, 0x654, UR25 ;  /* 0x000006542d067896 */ /* 0x000fe20008000019 */
[----:B------:R-:W-:Y:S02]  /*5600*/  IMAD.U32 R11, RZ, RZ, UR4 ;  /* 0x00000004ff0b7e24 */ /* 0x000fe4000f8e00ff */
[----:B------:R-:W-:Y:S01]  /*5610*/  @!P1 IMAD.X R6, RZ, RZ, R17, P0 ;  /* 0x000000ffff069224 */ /* 0x000fe200000e0611 */
        /* <DEDUP_REMOVED lines=8> */
.L_x_215:
[----:B------:R-:W-:Y:S01]  /*56a0*/  @!P1 R2UR UR5, R8 ;  /* 0x00000000080592ca */ /* 0x000fe200000e0000 */
[----:B------:R-:W-:Y:S01]  /*56b0*/  VOTEU.ALL UP0, P1 ;  /* 0x0000000000ff7886 */ /* 0x000fe20000800000 */
[----:B------:R-:W-:Y:S01]  /*56c0*/  @!P1 R2UR UR4, R6 ;  /* 0x00000000060492ca */ /* 0x000fe200000e0000 */
[----:B-1----:R-:W-:Y:S01]  /*56d0*/  @!P1 IMAD.MOV.U32 R0, RZ, RZ, 0x1000 ;  /* 0x00001000ff009424 */ /* 0x002fe200078e00ff */
[----:B------:R-:W-:Y:S01]  /*56e0*/  UMOV UR8, 0x0 ;  /* 0x0000000000087882 */ /* 0x000fe20000000000 */
[----:B------:R-:W-:Y:S01]  /*56f0*/  UMOV UR9, 0x10000000 ;  /* 0x1000000000097882 */ /* 0x000fe20000000000 */
[----:B------:R-:W-:Y:S01]  /*5700*/  @!UP0 UIADD3 UR18, UPT, UPT, UR34, 0x80, URZ ;  /* 0x0000008022128890 */ /* 0x000fe2000fffe0ff */
[----:B------:R-:W-:Y:S01]  /*5710*/  VIADD R14, R14, 0x1 ;  /* 0x000000010e0e7836 */ /* 0x000fe20000000000 */
[----:B------:R-:W-:Y:S01]  /*5720*/  @!UP0 UIADD3 UR16, UPT, UPT, UR21, 0x2400, URZ ;  /* 0x0000240015108890 */ /* 0x000fe2000fffe0ff */
[----:B------:R-:W-:Y:S01]  /*5730*/  VOTEU.ALL UP0, P1 ;  /* 0x0000000000ff7886 */ /* 0x000fe20000800000 */
[----:B------:R-:W-:Y:S01]  /*5740*/  UMOV UR19, UR35 ;  /* 0x0000002300137c82 */ /* 0x000fe20008000000 */
[----:B------:R-:W-:Y:S02]  /*5750*/  UMOV UR20, UR36 ;  /* 0x0000002400147c82 */ /* 0x000fe40008000000 */
[----:B------:R-:W-:Y:S01]  /*5760*/  IMAD.U32 R10, RZ, RZ, UR5 ;  /* 0x00000005ff0a7e24 */ /* 0x000fe2000f8e00ff */
[----:B------:R-:W-:Y:S01]  /*5770*/  UPRMT UR6, UR45, 0x654, UR17 ;  /* 0x000006542d067896 */ /* 0x000fe20008000011 */
        /* <DEDUP_REMOVED lines=9> */
.L_x_217:
[----:B------:R-:W-:Y:S01]  /*5810*/  @!P1 IADD3 R6, P0, PT, R16, 0x580, RZ ;  /* 0x0000058010069810 */ /* 0x000fe20007f1e0ff */
[----:B------:R-:W-:Y:S01]  /*5820*/  VOTEU.ALL UP0, P1 ;  /* 0x0000000000ff7886 */ /* 0x000fe20000800000 */
[----:B------:R-:W-:Y:S01]  /*5830*/  UMOV UR6, 0x0 ;  /* 0x0000000000067882 */ /* 0x000fe20000000000 */
[----:B------:R-:W-:Y:S01]  /*5840*/  UMOV UR7, 0x10000000 ;  /* 0x1000000000077882 */ /* 0x000fe20000000000 */
[----:B------:R-:W-:Y:S01]  /*5850*/  @!P1 R2UR UR5, R6 ;  /* 0x00000000060592ca */ /* 0x000fe200000e0000 */
[----:B-1----:R-:W-:Y:S01]  /*5860*/  @!P1 IMAD.X R0, RZ, RZ, R17, P0 ;  /* 0x000000ffff009224 */ /* 0x002fe200000e0611 */
[----:B------:R-:W-:Y:S01]  /*5870*/  @!UP0 UIADD3 UR10, UPT, UPT, UR34, 0xc0, URZ ;  /* 0x000000c0220a8890 */ /* 0x000fe2000fffe0ff */
[----:B------:R-:W-:Y:S01]  /*5880*/  R2UR UR18, R76 ;  /* 0x000000004c1272ca */ /* 0x000fe200000e0000 */
[----:B------:R-:W-:Y:S01]  /*5890*/  @!UP0 UIADD3 UR8, UPT, UPT, UR21, 0x3400, URZ ;  /* 0x0000340015088890 */ /* 0x000fe2000fffe0ff */
[----:B------:R-:W-:Y:S01]  /*58a0*/  R2UR UR16, R77 ;  /* 0x000000004d1072ca */ /* 0x000fe200000e0000 */
[----:B------:R-:W-:Y:S01]  /*58b0*/  @!UP0 UIADD3 UR9, UPT, UPT, UR21, 0x158, URZ ;  /* 0x0000015815098890 */ /* 0x000fe2000fffe0ff */
[----:B------:R-:W-:Y:S01]  /*58c0*/  @!P1 R2UR UR4, R0 ;  /* 0x00000000000492ca */ /* 0x000fe200000e0000 */
[----:B------:R-:W-:Y:S01]  /*58d0*/  VOTEU.ALL UP0, P1 ;  /* 0x0000000000ff7886 */ /* 0x000fe20000800000 */
[----:B------:R-:W-:Y:S01]  /*58e0*/  UMOV UR11, UR35 ;  /* 0x00000023000b7c82 */ /* 0x000fe20008000000 */
[----:B------:R-:W-:Y:S01]  /*58f0*/  UMOV UR12, UR36 ;  /* 0x00000024000c7c82 */ /* 0x000fe20008000000 */
[C---:B------:R-:W-:Y:S01]  /*5900*/  ISETP.NE.AND P0, PT, R14.reuse, 0x2, PT ;  /* 0x000000020e00780c */ /* 0x040fe20003f05270 */
[----:B------:R-:W-:Y:S01]  /*5910*/  UPLOP3.LUT UP3, UPT, UPT, UPT, UPT, 0x80, 0x8 ;  /* 0x000000000008789c */ /* 0x000fe20003f6f070 */
[----:B------:R-:W-:Y:S01]  /*5920*/  IMAD.U32 R8, RZ, RZ, UR5 ;  /* 0x00000005ff087e24 */ /* 0x000fe2000f8e00ff */
[----:B------:R-:W-:Y:S01]  /*5930*/  LOP3.LUT R15, R15, 0x1, RZ, 0x3c, !PT ;  /* 0x000000010f0f7812 */ /* 0x000fe200078e3cff */
[----:B------:R-:W-:Y:S01]  /*5940*/  UMOV UR36, UR29 ;  /* 0x0000001d00247c82 */ /* 0x000fe20008000000 */
[----:B------:R-:W-:Y:S01]  /*5950*/  SEL R0, RZ, 0x1, P0 ;  /* 0x00000001ff007807 */ /* 0x000fe20000000000 */
[----:B------:R-:W-:Y:S01]  /*5960*/  UIADD3 UR20, UPT, UPT, UR13, UR18, URZ ;  /* 0x000000120d147290 */ /* 0x000fe2000fffe0ff */
[----:B------:R-:W-:Y:S01]  /*5970*/  SEL R14, R14, RZ, P0 ;  /* 0x000000ff0e0e7207 */ /* 0x000fe20000000000 */
[----:B------:R-:W-:Y:S01]  /*5980*/  UIADD3 UR16, UPT, UPT, UR14, UR16, URZ ;  /* 0x000000100e107290 */ /* 0x000fe2000fffe0ff */
[----:B------:R-:W-:Y:S01]  /*5990*/  IMAD.U32 R9, RZ, RZ, UR4 ;  /* 0x00000004ff097e24 */ /* 0x000fe2000f8e00ff */
[----:B------:R-:W-:Y:S02]  /*59a0*/  @!P1 R2UR UR4, R8 ;  /* 0x00000000080492ca */ /* 0x000fe400000e0000 */
[----:B------:R-:W-:Y:S02]  /*59b0*/  LOP3.LUT R13, R13, R0, RZ, 0x3c, !PT ;  /* 0x000000000d0d7212 */ /* 0x000fe400078e3cff */
[----:B------:R-:W-:Y:S11]  /*59c0*/  @!P1 R2UR UR5, R9 ;  /* 0x00000000090592ca */ /* 0x000ff600000e0000 */
[----:B------:R-:W-:Y:S02]  /*59d0*/  @!UPT UIADD3 URZ, UPT, UPT, URZ, URZ, URZ ;  /* 0x000000fffffff290 */ /* 0x000fe4000fffe0ff */
[----:B------:R3:W-:Y:S01]  /*59e0*/  @!UP0 UTMALDG.3D [UR8], [UR4], desc[UR6] ;  /* 0x00000608040085b4 */ /* 0x0007e20008011000 */
[----:B------:R3:W-:Y:S01]  /*59f0*/  @!P1 SYNCS.ARRIVE.TRANS64.RED.A0TR RZ, [UR21+0x158], R7 ;  /* 0x00015807ffff99a7 */ /* 0x0007e20008300415 */
[----:B------:R-:W-:Y:S01]  /*5a00*/  SYNCS.ARRIVE.TRANS64.RED.A1T0 RZ, [UR37], RZ ;  /* 0x000000ffffff79a7 */ /* 0x000fe20008100425 */
[----:B------:R-:W-:Y:S05]  /*5a10*/  BRA.U UP1, `(.L_x_102) ;  /* 0xfffffff101647547 */ /* 0x000fea000b83ffff */
[----:B------:R-:W-:-:S04]  /*5a20*/  SHF.L.U32 R2, R15, 0x1f, RZ ;  /* 0x0000001f0f027819 */ /* 0x000fc800000006ff */
[----:B------:R-:W1:Y:S02]  /*5a30*/  SYNCS.PHASECHK.TRANS64.TRYWAIT P0, [UR21+0x160], R2 ;  /* 0x00016002ff0075a7 */ /* 0x000e640008001115 */
[----:B-1----:R-:W-:Y:S05]  /*5a40*/  @!P0 BRA `(.L_x_103) ;  /* 0x0000005400c48947 */ /* 0x002fea0003800000 */
.L_x_219:
[----:B------:R-:W4:Y:S02]  /*5a50*/  SYNCS.PHASECHK.TRANS64.TRYWAIT P0, [UR21+0x168], R2 ;  /* 0x00016802ff0075a7 */ /* 0x000f240008001115 */
[----:B----4-:R-:W-:Y:S05]  /*5a60*/  @!P0 BRA `(.L_x_104) ;  /* 0x0000005400d48947 */ /* 0x010fea0003800000 */
.L_x_221:
[----:B------:R-:W4:Y:S02]  /*5a70*/  SYNCS.PHASECHK.TRANS64.TRYWAIT P0, [UR21+0x170], R2 ;  /* 0x00017002ff0075a7 */ /* 0x000f240008001115 */
[----:B----4-:R-:W-:Y:S05]  /*5a80*/  @!P0 BRA `(.L_x_105) ;  /* 0x0000005400e48947 */ /* 0x010fea0003800000 */
.L_x_223:
[----:B-1----:R-:W-:-:S07]  /*5a90*/  MOV R0, UR21 ;  /* 0x0000001500007c02 */ /* 0x002fce0008000f00 */
.L_x_106:
[----:B-1----:R-:W-:-:S04]  /*5aa0*/  SHF.L.U32 R2, R15, 0x1f, RZ ;  /* 0x0000001f0f027819 */ /* 0x002fc800000006ff */
[----:B------:R1:W4:Y:S03]  /*5ab0*/  SYNCS.PHASECHK.TRANS64.TRYWAIT P0, [R0+URZ+0x178], R2 ;  /* 0x00017802000075a7 */ /* 0x00032600080011ff */
[----:B----4-:R-:W-:Y:S05]  /*5ac0*/  @!P0 NANOSLEEP.SYNCS 0x989680 ;  /* 0x009896800000895d */ /* 0x010fea0003900000 */
[----:B------:R-:W4:Y:S02]  /*5ad0*/  @!P0 SYNCS.PHASECHK.TRANS64 P0, [R0+URZ+0x178], R2 ;  /* 0x00017802000085a7 */ /* 0x000f2400080010ff */
[----:B--234-:R-:W-:Y:S05]  /*5ae0*/  @P0 EXIT ;  /* 0x000000000000094d */ /* 0x01cfea0003800000 */
[----:B------:R-:W-:Y:S05]  /*5af0*/  BRA `(.L_x_106) ;  /* 0xfffffffc00e87947 */ /* 0x000fea000383ffff */
.L_x_91:
[----:B------:R-:W-:-:S06]  /*5b00*/  UISETP.GE.AND UP0, UPT, UR17, 0x4, UPT ;  /* 0x000000041100788c */ /* 0x000fcc000bf06270 */
[----:B------:R-:W-:-:S13]  /*5b10*/  PLOP3.LUT P0, PT, PT, PT, UP0, 0x80, 0x8 ;  /* 0x000000000008781c */ /* 0x000fda0003f0f008 */
[----:B-1----:R-:W-:Y:S05]  /*5b20*/  @!P0 EXIT ;  /* 0x000000000000894d */ /* 0x002fea0003800000 */
[----:B------:R-:W-:Y:S01]  /*5b30*/  BAR.SYNC.DEFER_BLOCKING 0x6, 0xa0 ;  /* 0x0182800000007b1d */ /* 0x000fe20000010000 */
[C---:B------:R-:W-:Y:S01]  /*5b40*/  IMAD.SHL.U32 R7, R85.reuse, 0x40, RZ ;  /* 0x0000004055077824 */ /* 0x040fe200078e00ff */
[C---:B------:R-:W-:Y:S01]  /*5b50*/  LOP3.LUT R87, R85.reuse, 0x60, RZ, 0xc0, !PT ;  /* 0x0000006055577812 */ /* 0x040fe200078ec0ff */
[C---:B------:R-:W-:Y:S02]  /*5b60*/  IMAD.SHL.U32 R4, R85.reuse, 0x20, RZ ;  /* 0x0000002055047824 */ /* 0x040fe400078e00ff */
[----:B------:R-:W-:Y:S02]  /*5b70*/  HFMA2 R36, -RZ, RZ, 0, 0 ;  /* 0x00000000ff247431 */ /* 0x000fe400000001ff */
[----:B------:R-:W-:Y:S01]  /*5b80*/  IMAD.SHL.U32 R5, R85, 0x8, RZ ;  /* 0x0000000855057824 */ /* 0x000fe200078e00ff */
[----:B------:R-:W-:Y:S01]  /*5b90*/  UMOV UR44, 0x400 ;  /* 0x00000400002c7882 */ /* 0x000fe20000000000 */
[----:B------:R-:W1:Y:S01]  /*5ba0*/  LDC.64 R72, c[0x0][0x8b0] ;  /* 0x00022c00ff487b82 */ /* 0x000e620000000a00 */
[----:B------:R-:W-:Y:S01]  /*5bb0*/  ULEA UR44, UR45, UR44, 0x18 ;  /* 0x0000002c2d2c7291 */ /* 0x000fe2000f8ec0ff */
[----:B------:R-:W-:Y:S01]  /*5bc0*/  LOP3.LUT R6, R7, 0x180, RZ, 0xc0, !PT ;  /* 0x0000018007067812 */ /* 0x000fe200078ec0ff */
[C---:B------:R-:W-:Y:S01]  /*5bd0*/  IMAD.U32 R37, R85.reuse, 0x10000, RZ ;  /* 0x0001000055257824 */ /* 0x040fe200078e00ff */
[----:B------:R-:W-:Y:S01]  /*5be0*/  LOP3.LUT R4, R4, 0xc00, RZ, 0xc0, !PT ;  /* 0x00000c0004047812 */ /* 0x000fe200078ec0ff */
[----:B------:R-:W-:Y:S01]  /*5bf0*/  UIADD3 UR4, UPT, UPT, UR44, 0x4400, URZ ;  /* 0x000044002c047890 */ /* 0x000fe2000fffe0ff */
[----:B------:R-:W-:Y:S01]  /*5c00*/  LOP3.LUT R5, R6, 0x30, R5, 0xf8, !PT ;  /* 0x0000003006057812 */ /* 0x000fe200078ef805 */
[----:B------:R-:W-:Y:S01]  /*5c10*/  IMAD.SHL.U32 R6, R85, 0x2, RZ ;  /* 0x0000000255067824 */ /* 0x000fe200078e00ff */
[----:B------:R-:W2:Y:S01]  /*5c20*/  LDC.64 R70, c[0x0][0x8a8] ;  /* 0x00022a00ff467b82 */ /* 0x000ea20000000a00 */
[----:B------:R-:W-:Y:S01]  /*5c30*/  LOP3.LUT R4, R4, 0x40, R7, 0xf8, !PT ;  /* 0x0000004004047812 */ /* 0x000fe200078ef807 */
[----:B------:R-:W-:Y:S01]  /*5c40*/  UIADD3 UR5, UPT, UPT, UR44, 0x400, URZ ;  /* 0x000004002c057890 */ /* 0x000fe2000fffe0ff */
[----:B------:R-:W-:Y:S01]  /*5c50*/  LOP3.LUT R37, R37, 0x600000, RZ, 0xc0, !PT ;  /* 0x0060000025257812 */ /* 0x000fe200078ec0ff */
[----:B------:R-:W-:Y:S01]  /*5c60*/  IMAD.MOV.U32 R84, RZ, RZ, RZ ;  /* 0x000000ffff547224 */ /* 0x000fe200078e00ff */
[----:B------:R-:W-:Y:S01]  /*5c70*/  LOP3.LUT R85, R85, 0x2, RZ, 0xc0, !PT ;  /* 0x0000000255557812 */ /* 0x000fe200078ec0ff */
[----:B------:R-:W-:Y:S01]  /*5c80*/  IMAD.MOV.U32 R79, RZ, RZ, RZ ;  /* 0x000000ffff4f7224 */ /* 0x000fe200078e00ff */
[----:B------:R-:W-:-:S02]  /*5c90*/  LOP3.LUT R5, R5, 0x20, R6, 0x78, !PT ;  /* 0x0000002005057812 */ /* 0x000fc400078e7806 */
[----:B------:R-:W-:Y:S01]  /*5ca0*/  CS2R R82, SRZ ;  /* 0x0000000000527805 */ /* 0x000fe2000001ff00 */
[----:B------:R-:W3:Y:S01]  /*5cb0*/  LDS R0, [UR44+0x240] ;  /* 0x0002402cff007984 */ /* 0x000ee20008000800 */
[----:B------:R-:W-:Y:S01]  /*5cc0*/  LOP3.LUT R4, R4, 0x200, R7, 0xf8, !PT ;  /* 0x0000020004047812 */ /* 0x000fe200078ef807 */
[----:B------:R-:W-:Y:S01]  /*5cd0*/  IMAD.U32 R88, RZ, RZ, UR5 ;  /* 0x00000005ff587e24 */ /* 0x000fe2000f8e00ff */
[----:B------:R-:W-:Y:S01]  /*5ce0*/  MOV R81, RZ ;  /* 0x000000ff00517202 */ /* 0x000fe20000000f00 */
[----:B------:R-:W-:Y:S01]  /*5cf0*/  IMAD.MOV R80, RZ, RZ, -R85 ;  /* 0x000000ffff507224 */ /* 0x000fe200078e0a55 */
[----:B------:R-:W-:Y:S01]  /*5d00*/  LOP3.LUT R69, R4, R5, RZ, 0xfc, !PT ;  /* 0x0000000504457212 */ /* 0x000fe200078efcff */
[----:B------:R-:W-:Y:S01]  /*5d10*/  IMAD.U32 R86, RZ, RZ, UR4 ;  /* 0x00000004ff567e24 */ /* 0x000fe2000f8e00ff */
[----:B------:R-:W4:Y:S01]  /*5d20*/  LDCU UR58, c[0x0][0x370] ;  /* 0x00006e00ff3a77ac */ /* 0x000f220008000800 */
[----:B------:R-:W1:Y:S01]  /*5d30*/  LDCU.64 UR62, c[0x0][0x348] ;  /* 0x00006900ff3e77ac */ /* 0x000e620008000a00 */
[----:B------:R-:W1:Y:S01]  /*5d40*/  LDCU UR43, c[0x0][0xb0c] ;  /* 0x00016180ff2b77ac */ /* 0x000e620008000800 */
[----:B------:R-:W1:Y:S01]  /*5d50*/  LDCU UR39, c[0x0][0xb30] ;  /* 0x00016600ff2777ac */ /* 0x000e620008000800 */
[----:B------:R-:W1:Y:S01]  /*5d60*/  LDCU.64 UR56, c[0x0][0x888] ;  /* 0x00011100ff3877ac */ /* 0x000e620008000a00 */
[----:B------:R-:W1:Y:S01]  /*5d70*/  LDCU.64 UR40, c[0x0][0xb28] ;  /* 0x00016500ff2877ac */ /* 0x000e620008000a00 */
[----:B------:R-:W1:Y:S01]  /*5d80*/  LDCU.64 UR60, c[0x0][0x890] ;  /* 0x00011200ff3c77ac */ /* 0x000e620008000a00 */
[----:B------:R-:W1:Y:S01]  /*5d90*/  LDCU.128 UR52, c[0x0][0xb10] ;  /* 0x00016200ff3477ac */ /* 0x000e620008000c00 */
[----:B------:R-:W1:Y:S02]  /*5da0*/  LDCU UR47, c[0x0][0x374] ;  /* 0x00006e80ff2f77ac */ /* 0x000e640008000800 */
[----:B-1234-:R-:W-:-:S07]  /*5db0*/  IMAD.IADD R37, R0, 0x1, R37 ;  /* 0x0000000100257824 */ /* 0x01efce00078e0225 */
.L_x_148:
[----:B------:R-:W-:Y:S02]  /*5dc0*/  LEA R3, R79, UR44, 0x3 ;  /* 0x0000002c4f037c11 */ /* 0x000fe4000f8e18ff */
[----:B------:R-:W-:Y:S02]  /*5dd0*/  SHF.L.U32 R0, R83, 0x1f, RZ ;  /* 0x0000001f53007819 */ /* 0x000fe400000006ff */
[----:B-1----:R-:W-:Y:S02]  /*5de0*/  LEA R4, R79, UR44, 0x4 ;  /* 0x0000002c4f047c11 */ /* 0x002fe4000f8e20ff */
[----:B------:R-:W1:Y:S02]  /*5df0*/  SYNCS.PHASECHK.TRANS64.TRYWAIT P0, [R3+URZ+0x190], R0 ;  /* 0x00019000030075a7 */ /* 0x000e6400080011ff */
[----:B-1----:R-:W-:Y:S05]  /*5e00*/  @!P0 BRA `(.L_x_107) ;  /* 0x00000054001c8947 */ /* 0x002fea0003800000 */
.L_x_224:
        /* <DEDUP_REMOVED lines=8> */
[----:B--2---:R-:W-:Y:S11]  /*5e90*/  LOP3.LUT P0, RZ, R6, 0x1, RZ, 0xc0, !PT ;  /* 0x0000000106ff7812 */ /* 0x004ff6000780c0ff */
[----:B------:R-:W-:Y:S02]  /*5ea0*/  @!UPT UIADD3 URZ, UPT, UPT, URZ, URZ, URZ ;  /* 0x000000fffffff290 */ /* 0x000fe4000fffe0ff */
[----:B---3--:R-:W-:Y:S01]  /*5eb0*/  VOTEU.ANY UP1, P0 ;  /* 0x0000000000ff7886 */ /* 0x008fe20000020100 */
[----:B------:R-:W-:Y:S01]  /*5ec0*/  PLOP3.LUT P0, PT, PT, PT, UP1, 0x80, 0x8 ;  /* 0x000000000008781c */ /* 0x000fe20003f0f018 */
[----:B------:R-:W-:Y:S11]  /*5ed0*/  UP2UR UR46, UPR, URZ, 0x2 ;  /* 0x00000002ff2e7883 */ /* 0x000ff60008000000 */
[----:B------:R-:W-:Y:S01]  /*5ee0*/  @!UPT UIADD3 URZ, UPT, UPT, URZ, URZ, URZ ;  /* 0x000000fffffff290 */ /* 0x000fe2000fffe0ff */
[----:B-1----:R-:W-:Y:S02]  /*5ef0*/  @P0 SHF.R.U32.HI R0, RZ, 0x10, R5 ;  /* 0x00000010ff000819 */ /* 0x002fe40000011605 */
        /* <DEDUP_REMOVED lines=12> */
[----:B------:R-:W2:Y:S01]  /*5fc0*/  LDCU UR12, c[0x0][0xb20] ;  /* 0x00016400ff0c77ac */ /* 0x000ea20008000800 */
[----:B------:R-:W-:Y:S02]  /*5fd0*/  UIMAD.WIDE.U32 UR4, UR47, UR55, URZ ;  /* 0x000000372f0472a5 */ /* 0x000fe4000f8e00ff */
[----:B------:R-:W-:Y:S02]  /*5fe0*/  UIMAD.WIDE.U32 UR6, UR58, UR52, URZ ;  /* 0x000000343a0672a5 */ /* 0x000fe4000f8e00ff */
[----:B------:R-:W-:Y:S02]  /*5ff0*/  UISETP.NE.AND UP0, UPT, UR54, 0x1, UPT ;  /* 0x000000013600788c */ /* 0x000fe4000bf05270 */
[----:B------:R-:W-:Y:S02]  /*6000*/  UIMAD.WIDE.U32 UR8, UR37, UR55, URZ ;  /* 0x00000037250872a5 */ /* 0x000fe4000f8e00ff */
[----:B------:R-:W-:Y:S02]  /*6010*/  UIMAD.WIDE.U32 UR10, UR38, UR52, URZ ;  /* 0x00000034260a72a5 */ /* 0x000fe4000f8e00ff */
[----:B------:R-:W-:Y:S02]  /*6020*/  UISETP.NE.AND UP1, UPT, UR43, 0x1, UPT ;  /* 0x000000012b00788c */ /* 0x000fe4000bf25270 */
[----:B------:R-:W-:Y:S01]  /*6030*/  UISETP.NE.AND UP2, UPT, UR42, 0x1, UPT ;  /* 0x000000012a00788c */ /* 0x000fe2000bf45270 */
[----:B------:R-:W-:Y:S02]  /*6040*/  UMOV UR4, UR5 ;  /* 0x0000000500047c82 */ /* 0x000fe40008000000 */
[----:B--2---:R-:W-:Y:S03]  /*6050*/  USHF.R.U32.HI UR5, URZ, UR12, UR4 ;  /* 0x0000000cff057299 */ /* 0x004fe60008011604 */
[----:B------:R-:W-:Y:S02]  /*6060*/  UMOV UR4, UR7 ;  /* 0x0000000700047c82 */ /* 0x000fe40008000000 */
[----:B------:R-:W-:Y:S02]  /*6070*/  USHF.R.U32.HI UR7, URZ, UR53, UR4 ;  /* 0x00000035ff077299 */ /* 0x000fe40008011604 */
[----:B------:R-:W-:Y:S02]  /*6080*/  USEL UR4, UR47, UR5, !UP0 ;  /* 0x000000052f047287 */ /* 0x000fe4000c000000 */
[----:B------:R-:W-:Y:S01]  /*6090*/  USEL UR7, UR58, UR7, !UP1 ;  /* 0x000000073a077287 */ /* 0x000fe2000c800000 */
[----:B------:R-:W-:Y:S01]  /*60a0*/  UMOV UR5, UR9 ;  /* 0x0000000900057c82 */ /* 0x000fe20008000000 */
[----:B------:R-:W-:Y:S02]  /*60b0*/  UIMAD.WIDE.U32 UR8, UR4, UR40, URZ ;  /* 0x00000028040872a5 */ /* 0x000fe4000f8e00ff */
[----:B------:R-:W-:Y:S03]  /*60c0*/  USHF.R.U32.HI UR6, URZ, UR12, UR5 ;  /* 0x0000000cff067299 */ /* 0x000fe60008011605 */
[----:B------:R-:W-:Y:S01]  /*60d0*/  UMOV UR5, UR11 ;  /* 0x0000000b00057c82 */ /* 0x000fe20008000000 */
[----:B------:R-:W-:Y:S02]  /*60e0*/  UIMAD.WIDE.U32 UR10, UR7, UR40, URZ ;  /* 0x00000028070a72a5 */ /* 0x000fe4000f8e00ff */
[----:B------:R-:W-:Y:S02]  /*60f0*/  USHF.R.U32.HI UR12, URZ, UR53, UR5 ;  /* 0x00000035ff0c7299 */ /* 0x000fe40008011605 */
[----:B------:R-:W-:Y:S01]  /*6100*/  USEL UR6, UR37, UR6, !UP0 ;  /* 0x0000000625067287 */ /* 0x000fe2000c000000 */
[----:B------:R-:W-:Y:S02]  /*6110*/  UMOV UR5, UR9 ;  /* 0x0000000900057c82 */ /* 0x000fe40008000000 */
[----:B------:R-:W-:Y:S01]  /*6120*/  UMOV UR10, UR11 ;  /* 0x0000000b000a7c82 */ /* 0x000fe20008000000 */
[----:B------:R-:W-:Y:S02]  /*6130*/  @UP2 USHF.R.U32.HI UR4, URZ, UR41, UR5 ;  /* 0x00000029ff042299 */ /* 0x000fe40008011605 */
[----:B------:R-:W-:Y:S02]  /*6140*/  @UP2 USHF.R.U32.HI UR7, URZ, UR41, UR10 ;  /* 0x00000029ff072299 */ /* 0x000fe4000801160a */
[----:B------:R-:W-:Y:S02]  /*6150*/  UIMAD UR4, UR42, UR4, URZ ;  /* 0x000000042a0472a4 */ /* 0x000fe4000f8e02ff */
        /* <DEDUP_REMOVED lines=8> */
[----:B------:R-:W-:Y:S02]  /*61e0*/  USEL UR11, UR6, UR4, !UP2 ;  /* 0x00000004060b7287 */ /* 0x000fe4000d000000 */
[----:B------:R-:W-:Y:S02]  /*61f0*/  UIADD3 UR8, UPT, UPT, -UR5, URZ, URZ ;  /* 0x000000ff05087290 */ /* 0x000fe4000fffe1ff */
[----:B------:R-:W-:Y:S01]  /*6200*/  UIADD3 UR10, UPT, UPT, -UR11, URZ, URZ ;  /* 0x000000ff0b0a7290 */ /* 0x000fe2000fffe1ff */
[----:B------:R-:W-:Y:S01]  /*6210*/  @!UP0 UMOV UR4, UR9 ;  /* 0x0000000900048c82 */ /* 0x000fe20008000000 */
[----:B------:R-:W-:Y:S02]  /*6220*/  UIADD3 UR9, UPT, UPT, -UR6, URZ, URZ ;  /* 0x000000ff06097290 */ /* 0x000fe4000fffe1ff */
[----:B------:R-:W-:Y:S02]  /*6230*/  @!UP0 USHF.R.U32.HI UR4, URZ, UR41, UR4 ;  /* 0x00000029ff048299 */ /* 0x000fe40008011604 */
[----:B------:R-:W-:Y:S02]  /*6240*/  UIMAD UR10, UR42, UR10, UR6 ;  /* 0x0000000a2a0a72a4 */ /* 0x000fe4000f8e0206 */
[----:B------:R-:W-:Y:S04]  /*6250*/  @!UP0 USEL UR4, UR5, UR4, !UP2 ;  /* 0x0000000405048287 */ /* 0x000fe8000d000000 */
[----:B------:R-:W-:Y:S02]  /*6260*/  @!UP0 UIMAD UR10, UR7, UR10, UR4 ;  /* 0x0000000a070a82a4 */ /* 0x000fe4000f8e0204 */
[----:B------:R-:W-:Y:S02]  /*6270*/  @!UP0 UIADD3 UR11, UPT, UPT, UR11, -UR4, URZ ;  /* 0x800000040b0b8290 */ /* 0x000fe4000fffe0ff */
[----:B------:R-:W-:Y:S02]  /*6280*/  UIMAD UR7, UR43, UR8, UR38 ;  /* 0x000000082b0772a4 */ /* 0x000fe4000f8e0226 */
[----:B------:R-:W-:Y:S02]  /*6290*/  @!UP0 UIMAD UR6, UR11, UR42, UR5 ;  /* 0x0000002a0b0682a4 */ /* 0x000fe4000f8e0205 */
[----:B------:R-:W-:Y:S01]  /*62a0*/  UIMAD UR4, UR54, UR9, UR37 ;  /* 0x00000009360472a4 */ /* 0x000fe2000f8e0225 */
[----:B------:R-:W-:Y:S02]  /*62b0*/  @!UP0 UMOV UR5, UR10 ;  /* 0x0000000a00058c82 */ /* 0x000fe40008000000 */
[----:B------:R-:W-:Y:S02]  /*62c0*/  UIMAD UR38, UR5, UR43, UR7 ;  /* 0x0000002b052672a4 */ /* 0x000fe4000f8e0207 */
[----:B------:R-:W-:Y:S11]  /*62d0*/  UIMAD UR37, UR6, UR54, UR4 ;  /* 0x00000036062572a4 */ /* 0x000ff6000f8e0204 */
[----:B------:R-:W-:Y:S01]  /*62e0*/  @!UPT UIADD3 URZ, UPT, UPT, URZ, URZ, URZ ;  /* 0x000000fffffff290 */ /* 0x000fe2000fffe0ff */
.L_x_108:
[----:B------:R-:W-:Y:S01]  /*62f0*/  UISETP.NE.AND UP0, UPT, UR39, 0x1, UPT ;  /* 0x000000012700788c */ /* 0x000fe2000bf05270 */
[----:B------:R-:W-:Y:S01]  /*6300*/  R2UR UR11, R88 ;  /* 0x00000000580b72ca */ /* 0x000fe200000e0000 */
[----:B------:R-:W-:Y:S01]  /*6310*/  USHF.L.U32 UR50, UR16, 0x6, URZ ;  /* 0x0000000610327899 */ /* 0x000fe200080006ff */
[----:B------:R-:W-:Y:S01]  /*6320*/  IADD3 R79, PT, PT, R79, 0x1, RZ ;  /* 0x000000014f4f7810 */ /* 0x000fe20007ffe0ff */
[----:B------:R-:W-:Y:S07]  /*6330*/  USHF.L.U32 UR49, UR20, 0x8, URZ ;  /* 0x0000000814317899 */ /* 0x000fee00080006ff */
[----:B------:R-:W2:Y:S01]  /*6340*/  @!UP0 LDCU.128 UR12, c[0x0][0xb10] ;  /* 0x00016200ff0c87ac */ /* 0x000ea20008000c00 */
[----:B------:R-:W3:Y:S01]  /*6350*/  @!UP0 LDCU UR5, c[0x0][0xb0c] ;  /* 0x00016180ff0587ac */ /* 0x000ee20008000800 */
[----:B------:R-:W4:Y:S01]  /*6360*/  @!UP0 LDCU UR10, c[0x0][0xb20] ;  /* 0x00016400ff0a87ac */ /* 0x000f220008000800 */
[----:B--2---:R-:W-:Y:S02]  /*6370*/  UIMAD.WIDE.U32 UR8, UR38, UR12, URZ ;  /* 0x0000000c260872a5 */ /* 0x004fe4000f8e00ff */
[----:B------:R-:W-:Y:S02]  /*6380*/  UIMAD.WIDE.U32 UR6, UR37, UR15, URZ ;  /* 0x0000000f250672a5 */ /* 0x000fe4000f8e00ff */
[----:B------:R-:W-:Y:S03]  /*6390*/  @!UP0 UISETP.NE.AND UP1, UPT, UR14, 0x1, UPT ;  /* 0x000000010e00888c */ /* 0x000fe6000bf25270 */
[----:B------:R-:W-:Y:S01]  /*63a0*/  @!UP0 UMOV UR4, UR9 ;  /* 0x0000000900048c82 */ /* 0x000fe20008000000 */
[----:B---3--:R-:W-:Y:S02]  /*63b0*/  @!UP0 UISETP.NE.AND UP2, UPT, UR5, 0x1, UPT ;  /* 0x000000010500888c */ /* 0x008fe4000bf45270 */
[----:B------:R-:W-:Y:S01]  /*63c0*/  @!UP0 USHF.R.U32.HI UR4, URZ, UR13, UR4 ;  /* 0x0000000dff048299 */ /* 0x000fe20008011604 */
[----:B------:R-:W-:Y:S02]  /*63d0*/  @!UP0 UMOV UR6, UR7 ;  /* 0x0000000700068c82 */ /* 0x000fe40008000000 */
[----:B----4-:R-:W-:Y:S02]  /*63e0*/  @!UP0 USHF.R.U32.HI UR6, URZ, UR10, UR6 ;  /* 0x0000000aff068299 */ /* 0x010fe40008011606 */
[----:B------:R-:W-:Y:S02]  /*63f0*/  @!UP0 USEL UR7, UR38, UR4, !UP2 ;  /* 0x0000000426078287 */ /* 0x000fe4000d000000 */
[----:B------:R-:W-:Y:S04]  /*6400*/  @!UP0 USEL UR6, UR37, UR6, !UP1 ;  /* 0x0000000625068287 */ /* 0x000fe8000c800000 */
[----:B------:R-:W-:Y:S02]  /*6410*/  @!UP0 UIADD3 UR4, UPT, UPT, -UR7, UR6, URZ ;  /* 0x0000000607048290 */ /* 0x000fe4000fffe1ff */
[----:B------:R-:W-:Y:S02]  /*6420*/  @!UP0 UIADD3 UR6, UPT, UPT, UR7, -UR6, URZ ;  /* 0x8000000607068290 */ /* 0x000fe4000fffe0ff */
[----:B------:R-:W-:Y:S02]  /*6430*/  @!UP0 UIMAD UR38, UR4, UR5, UR38 ;  /* 0x00000005042682a4 */ /* 0x000fe4000f8e0226 */
[----:B------:R-:W-:Y:S02]  /*6440*/  @!UP0 UIMAD UR37, UR6, UR14, UR37 ;  /* 0x0000000e062582a4 */ /* 0x000fe4000f8e0225 */
[----:B------:R-:W-:Y:S09]  /*6450*/  ULOP3.LUT UP0, URZ, UR11, 0x1b0, URZ, 0xc0, !UPT ;  /* 0x000001b00bff7892 */ /* 0x000ff2000f80c0ff */
[----:B------:R-:W-:Y:S05]  /*6460*/  BRA.U !UP0, `(.L_x_109) ;  /* 0x0000000108407547 */ /* 0x000fea000b800000 */
[----:B------:R-:W2:Y:S01]  /*6470*/  LDCU.64 UR8, c[0x4][0x88] ;  /* 0x01001100ff0877ac */ /* 0x000ea20008000a00 */
[----:B------:R-:W-:Y:S01]  /*6480*/  MOV R3, 0x0 ;  /* 0x0000000000037802 */ /* 0x000fe20000000f00 */
[----:B------:R-:W-:Y:S02]  /*6490*/  HFMA2 R12, -RZ, RZ, 0, 5.9604644775390625e-08 ;  /* 0x00000001ff0c7431 */ /* 0x000fe400000001ff */
[----:B------:R-:W-:Y:S02]  /*64a0*/  IMAD.MOV.U32 R8, RZ, RZ, 0x70 ;  /* 0x00000070ff087424 */ /* 0x000fe400078e00ff */
[----:B------:R-:W-:Y:S01]  /*64b0*/  IMAD.MOV.U32 R13, RZ, RZ, RZ ;  /* 0x000000ffff0d7224 */ /* 0x000fe200078e00ff */
[----:B------:R-:W3:Y:S01]  /*64c0*/  LDCU.64 UR6, c[0x4][0x90] ;  /* 0x01001200ff0677ac */ /* 0x000ee20008000a00 */
[----:B------:R-:W4:Y:S01]  /*64d0*/  LDC.64 R2, c[0x4][R3] ;  /* 0x0100000003027b82 */ /* 0x000f220000000a00 */
[----:B------:R-:W1:Y:S01]  /*64e0*/  LDCU.64 UR4, c[0x4][0x8] ;  /* 0x01000100ff0477ac */ /* 0x000e620008000a00 */
[----:B--2---:R-:W-:Y:S01]  /*64f0*/  MOV R5, UR9 ;  /* 0x0000000900057c02 */ /* 0x004fe20008000f00 */
[----:B------:R-:W-:Y:S01]  /*6500*/  IMAD.U32 R4, RZ, RZ, UR8 ;  /* 0x00000008ff047e24 */ /* 0x000fe2000f8e00ff */
[----:B---3--:R-:W-:Y:S01]  /*6510*/  MOV R7, UR7 ;  /* 0x0000000700077c02 */ /* 0x008fe20008000f00 */
[----:B------:R-:W-:Y:S01]  /*6520*/  IMAD.U32 R6, RZ, RZ, UR6 ;  /* 0x00000006ff067e24 */ /* 0x000fe2000f8e00ff */
[----:B-1----:R-:W-:Y:S01]  /*6530*/  MOV R11, UR5 ;  /* 0x00000005000b7c02 */ /* 0x002fe20008000f00 */
[----:B------:R-:W-:Y:S02]  /*6540*/  IMAD.U32 R10, RZ, RZ, UR4 ;  /* 0x00000004ff0a7e24 */ /* 0x000fe4000f8e00ff */
[----:B------:R-:W-:Y:S07]  /*6550*/  LEPC R20, `(.L_x_109) ;  /* 0x000000001014794e */ /* 0x000fee0000000000 */
[----:B----45:R-:W-:Y:S05]  /*6560*/  CALL.ABS.NOINC R2 ;  /* 0x0000000002007343 */ /* 0x030fea0003c00000 */
.L_x_109:
[----:B------:R-:W-:Y:S01]  /*6570*/  LOP3.LUT P0, RZ, R86, 0x1b0, RZ, 0xc0, !PT ;  /* 0x000001b056ff7812 */ /* 0x000fe2000780c0ff */
[----:B------:R-:W-:Y:S11]  /*6580*/  BSSY.RECONVERGENT B6, `(.L_x_110) ;  /* 0x0000013000067945 */ /* 0x000ff60003800200 */
[----:B------:R-:W-:Y:S01]  /*6590*/  @!UPT UIADD3 URZ, UPT, UPT, URZ, URZ, URZ ;  /* 0x000000fffffff290 */ /* 0x000fe2000fffe0ff */
[----:B------:R-:W-:Y:S05]  /*65a0*/  @!P0 BRA `(.L_x_111) ;  /* 0x0000000000408947 */ /* 0x000fea0003800000 */
        /* <DEDUP_REMOVED lines=16> */
.L_x_111:
[----:B------:R-:W-:Y:S05]  /*66b0*/  BSYNC.RECONVERGENT B6 ;  /* 0x0000000000067941 */ /* 0x000fea0003800200 */
.L_x_110:
[----:B------:R-:W-:Y:S01]  /*66c0*/  R2UR UR4, R78 ;  /* 0x000000004e0472ca */ /* 0x000fe200000e0000 */
[----:B------:R-:W-:Y:S01]  /*66d0*/  UISETP.NE.U32.AND UP0, UPT, UR60, URZ, UPT ;  /* 0x000000ff3c00728c */ /* 0x000fe2000bf05070 */
[----:B------:R-:W-:Y:S02]  /*66e0*/  ISETP.NE.U32.AND P4, PT, R72, RZ, PT ;  /* 0x000000ff4800720c */ /* 0x000fe40003f85070 */
[----:B------:R-:W-:Y:S01]  /*66f0*/  ISETP.NE.U32.AND P2, PT, RZ, UR56, PT ;  /* 0x00000038ff007c0c */ /* 0x000fe2000bf45070 */
[----:B------:R-:W-:Y:S01]  /*6700*/  UISETP.NE.AND.EX UP1, UPT, UR61, URZ, UPT, UP0 ;  /* 0x000000ff3d00728c */ /* 0x000fe2000bf25300 */
[----:B------:R-:W-:Y:S01]  /*6710*/  ISETP.NE.AND.EX P4, PT, R73, RZ, PT, P4 ;  /* 0x000000ff4900720c */ /* 0x000fe20003f85340 */
[----:B------:R-:W-:Y:S01]  /*6720*/  UPLOP3.LUT UP0, UPT, UPT, UPT, UPT, 0x40, 0x4 ;  /* 0x000000000004789c */ /* 0x000fe20003f0e870 */
[----:B------:R-:W-:Y:S05]  /*6730*/  ISETP.NE.AND.EX P2, PT, RZ, UR57, PT, P2 ;  /* 0x00000039ff007c0c */ /* 0x000fea000bf45320 */
[----:B------:R-:W-:Y:S06]  /*6740*/  UISETP.NE.AND UP2, UPT, UR4, URZ, UPT ;  /* 0x000000ff0400728c */ /* 0x000fec000bf45270 */
[----:B------:R-:W-:Y:S05]  /*6750*/  PLOP3.LUT P1, PT, PT, PT, UP2, 0x80, 0x8 ;  /* 0x000000000008781c */ /* 0x000fea0003f2f028 */
[----:B------:R-:W-:Y:S06]  /*6760*/  @UP2 UPLOP3.LUT UP0, UPT, UPT, UPT, UP1, 0x80, 0x8 ;  /* 0x000000000008289c */ /* 0x000fec0003f0f010 */
[----:B------:R-:W-:Y:S01]  /*6770*/  PLOP3.LUT P0, PT, PT, PT, UP0, 0x80, 0x8 ;  /* 0x000000000008781c */ /* 0x000fe20003f0f008 */
[----:B------:R-:W-:Y:S01]  /*6780*/  @!UPT UIADD3 URZ, UPT, UPT, URZ, URZ, URZ ;  /* 0x000000fffffff290 */ /* 0x000fe2000fffe0ff */
[----:B------:R-:W-:Y:S11]  /*6790*/  BRA.U !UP1, `(.L_x_112) ;  /* 0x00000001093c7547 */ /* 0x000ff6000b800000 */
[----:B------:R-:W-:Y:S01]  /*67a0*/  UISETP.NE.U32.AND UP0, UPT, UR56, URZ, UPT ;  /* 0x000000ff3800728c */ /* 0x000fe2000bf05070 */
[----:B-1----:R-:W-:Y:S01]  /*67b0*/  HFMA2 R0, -RZ, RZ, 0, 5.9604644775390625e-08 ;  /* 0x00000001ff007431 */ /* 0x002fe200000001ff */
[----:B------:R-:W1:Y:S01]  /*67c0*/  LDCU.64 UR8, c[0x0][0x358] ;  /* 0x00006b00ff0877ac */ /* 0x000e620008000a00 */
[----:B------:R-:W-:Y:S01]  /*67d0*/  IMAD.MOV.U32 R74, RZ, RZ, 0x1 ;  /* 0x00000001ff4a7424 */ /* 0x000fe200078e00ff */
[----:B------:R-:W-:Y:S06]  /*67e0*/  UISETP.NE.AND.EX UP0, UPT, UR57, URZ, UPT, UP0 ;  /* 0x000000ff3900728c */ /* 0x000fec000bf05300 */
[----:B------:R-:W-:Y:S05]  /*67f0*/  PLOP3.LUT P3, PT, PT, PT, UP0, 0x80, 0x8 ;  /* 0x000000000008781c */ /* 0x000fea0003f6f008 */
[----:B------:R-:W2:Y:S01]  /*6800*/  @UP0 LDCU.64 UR4, c[0x0][0x888] ;  /* 0x00011100ff0407ac */ /* 0x000ea20008000a00 */
[----:B------:R-:W-:Y:S07]  /*6810*/  @UP0 UIMAD UR6, UR36, UR60, URZ ;  /* 0x0000003c240602a4 */ /* 0x000fee000f8e02ff */
[----:B------:R-:W-:Y:S01]  /*6820*/  @!P3 PRMT R74, R0, 0x7610, R74 ;  /* 0x00007610004ab816 */ /* 0x000fe2000000004a */
[----:B--2---:R-:W-:Y:S06]  /*6830*/  @UP0 UIMAD.WIDE UR4, UR6, 0x4, UR4 ;  /* 0x00000004060408a5 */ /* 0x004fec000f8e0204 */
[----:B-----5:R-:W-:Y:S01]  /*6840*/  IMAD.U32 R40, RZ, RZ, UR4 ;  /* 0x00000004ff287e24 */ /* 0x020fe2000f8e00ff */
[----:B------:R-:W-:Y:S04]  /*6850*/  MOV R41, UR5 ;  /* 0x0000000500297c02 */ /* 0x000fe80008000f00 */
[----:B------:R-:W2:Y:S01]  /*6860*/  @!UP0 LDCU UR4, c[0x0][0x880] ;  /* 0x00011000ff0487ac */ /* 0x000ea20008000800 */
[----:B-1----:R3:W5:Y:S02]  /*6870*/  @P3 LDG.E R40, desc[UR8][R40.64] ;  /* 0x0000000828283981 */ /* 0x002764000c1e1900 */
[----:B--23--:R-:W-:Y:S02]  /*6880*/  @!P3 IMAD.U32 R40, RZ, RZ, UR4 ;  /* 0x00000004ff28be24 */ /* 0x00cfe4000f8e00ff */
.L_x_112:
[----:B------:R-:W-:Y:S05]  /*6890*/  @!P4 BRA `(.L_x_113) ;  /* 0x000000000024c947 */ /* 0x000fea0003800000 */
[----:B------:R-:W-:Y:S01]  /*68a0*/  ISETP.NE.U32.AND P3, PT, R70, RZ, PT ;  /* 0x000000ff4600720c */ /* 0x000fe20003f65070 */
[----:B------:R-:W2:Y:S03]  /*68b0*/  LDCU.64 UR4, c[0x0][0x358] ;  /* 0x00006b00ff0477ac */ /* 0x000ea60008000a00 */
[----:B------:R-:W-:Y:S11]  /*68c0*/  ISETP.NE.AND.EX P3, PT, R71, RZ, PT, P3 ;  /* 0x000000ff4700720c */ /* 0x000ff60003f65330 */
[----:B------:R-:W-:Y:S02]  /*68d0*/  @!UPT UIADD3 URZ, UPT, UPT, URZ, URZ, URZ ;  /* 0x000000fffffff290 */ /* 0x000fe4000fffe0ff */
[----:B------:R-:W3:Y:S01]  /*68e0*/  @P3 LDC.64 R2, c[0x0][0x8a8] ;  /* 0x00022a00ff023b82 */ /* 0x000ee20000000a00 */
[----:B-1----:R-:W-:Y:S04]  /*68f0*/  @P3 IMAD R0, R72, UR36, RZ ;  /* 0x0000002448003c24 */ /* 0x002fe8000f8e02ff */
[----:B---3--:R-:W-:Y:S05]  /*6900*/  @P3 IMAD.WIDE R2, R0, 0x4, R2 ;  /* 0x0000000400023825 */ /* 0x008fea00078e0202 */
[----:B--2--5:R2:W5:Y:S02]  /*6910*/  @P3 LDG.E R38, desc[UR4][R2.64] ;  /* 0x0000000402263981 */ /* 0x024564000c1e1900 */
[----:B--2---:R-:W3:Y:S02]  /*6920*/  @!P3 LDC R38, c[0x0][0x8a0] ;  /* 0x00022800ff26bb82 */ /* 0x004ee40000000800 */
.L_x_113:
[----:B-----5:R-:W-:Y:S01]  /*6930*/  ISETP.NE.AND P4, PT, R40, RZ, PT ;  /* 0x000000ff2800720c */ /* 0x020fe20003f85270 */
[----:B------:R-:W-:Y:S01]  /*6940*/  BSSY B1, `(.L_x_114) ;  /* 0x0000042000017945 */ /* 0x000fe20003800000 */
[----:B------:R-:W-:Y:S01]  /*6950*/  SEL R5, RZ, 0xffffffff, P2 ;  /* 0xffffffffff057807 */ /* 0x000fe20001000000 */
[----:B------:R-:W-:Y:S01]  /*6960*/  IMAD.MOV.U32 R53, RZ, RZ, 0x1 ;  /* 0x00000001ff357424 */ /* 0x000fe200078e00ff */
[----:B------:R-:W-:Y:S02]  /*6970*/  LOP3.LUT P3, RZ, R74, 0xff, RZ, 0xc0, !PT ;  /* 0x000000ff4aff7812 */ /* 0x000fe4000786c0ff */
[----:B------:R-:W-:Y:S02]  /*6980*/  CS2R R46, SRZ ;  /* 0x00000000002e7805 */ /* 0x000fe4000001ff00 */
[----:B-1----:R-:W-:Y:S02]  /*6990*/  @P1 SEL R0, RZ, 0xffffffff, P4 ;  /* 0xffffffffff001807 */ /* 0x002fe40002000000 */
[----:B------:R-:W-:Y:S02]  /*69a0*/  CS2R R44, SRZ ;  /* 0x00000000002c7805 */ /* 0x000fe4000001ff00 */
[----:B------:R-:W-:Y:S02]  /*69b0*/  LEA R2, R82, UR44, 0x3 ;  /* 0x0000002c52027c11 */ /* 0x000fe4000f8e18ff */
[----:B------:R-:W-:Y:S02]  /*69c0*/  CS2R R50, SRZ ;  /* 0x0000000000327805 */ /* 0x000fe4000001ff00 */
[----:B------:R-:W-:Y:S02]  /*69d0*/  @P0 SEL R0, R5, R0, !P3 ;  /* 0x0000000005000207 */ /* 0x000fe40005800000 */
[----:B------:R-:W-:Y:S02]  /*69e0*/  CS2R R48, SRZ ;  /* 0x0000000000307805 */ /* 0x000fe4000001ff00 */
[----:B------:R-:W-:Y:S02]  /*69f0*/  LEA R52, R36, UR44, 0x3 ;  /* 0x0000002c24347c11 */ /* 0x000fe4000f8e18ff */
[----:B------:R-:W-:Y:S02]  /*6a00*/  @P1 LOP3.LUT R0, R0, 0x1, RZ, 0xc0, !PT ;  /* 0x0000000100001812 */ /* 0x000fe400078ec0ff */
[----:B------:R-:W-:Y:S02]  /*6a10*/  SHF.L.U32 R3, R84, 0x1f, RZ ;  /* 0x0000001f54037819 */ /* 0x000fe400000006ff */
[----:B------:R-:W-:Y:S02]  /*6a20*/  ISETP.NE.U32.OR P6, PT, R0, 0x1, !P1 ;  /* 0x000000010000780c */ /* 0x000fe40004fc5470 */
[----:B------:R-:W-:Y:S02]  /*6a30*/  PLOP3.LUT P2, PT, PT, PT, UP1, 0x80, 0x8 ;  /* 0x000000000008781c */ /* 0x000fe40003f4f018 */
[----:B------:R-:W-:Y:S02]  /*6a40*/  LEA.HI R39, R36, R36, RZ, 0x1 ;  /* 0x0000002424277211 */ /* 0x000fe400078f08ff */
[----:B------:R-:W-:Y:S02]  /*6a50*/  SEL R4, RZ, 0xffffffff, P4 ;  /* 0xffffffffff047807 */ /* 0x000fe40002000000 */
[----:B------:R-:W-:Y:S05]  /*6a60*/  P2R R61, PR, RZ, 0x40 ;  /* 0x00000040ff3d7803 */ /* 0x000fea0000000000 */
[----:B------:R-:W-:Y:S02]  /*6a70*/  @P6 SHF.L.U32 R0, R81, 0x1f, RZ ;  /* 0x0000001f51006819 */ /* 0x000fe400000006ff */
[----:B------:R-:W-:Y:S02]  /*6a80*/  @P2 SEL R4, R5, R4, !P3 ;  /* 0x0000000405042207 */ /* 0x000fe40005800000 */
[----:B------:R1:W2:Y:S02]  /*6a90*/  @P6 SYNCS.PHASECHK.TRANS64.TRYWAIT P1, [R2+URZ+0x140], R0 ;  /* 0x00014000020065a7 */ /* 0x0002a400080211ff */
[----:B------:R-:W-:Y:S04]  /*6aa0*/  LOP3.LUT R4, R4, 0x1, RZ, 0xc0, !PT ;  /* 0x0000000104047812 */ /* 0x000fe800078ec0ff */
[----:B------:R-:W-:Y:S04]  /*6ab0*/  ISETP.NE.U32.AND P5, PT, R4, 0x1, PT ;  /* 0x000000010400780c */ /* 0x000fe80003fa5070 */
[----:B------:R-:W-:Y:S01]  /*6ac0*/  P2R R54, PR, RZ, 0x20 ;  /* 0x00000020ff367803 */ /* 0x000fe20000000000 */
[----:B------:R4:W3:Y:S01]  /*6ad0*/  SYNCS.PHASECHK.TRANS64.TRYWAIT P0, [R52+URZ+0x1b0], R3 ;  /* 0x0001b003340075a7 */ /* 0x0008e200080011ff */
[C---:B-1----:R-:W-:Y:S01]  /*6ae0*/  IMAD.SHL.U32 R0, R39.reuse, 0x80, RZ ;  /* 0x0000008027007824 */ /* 0x042fe200078e00ff */
[----:B------:R-:W-:Y:S04]  /*6af0*/  LOP3.LUT R39, R39, 0xffe, RZ, 0xc0, !PT ;  /* 0x00000ffe27277812 */ /* 0x000fe800078ec0ff */
[----:B------:R-:W-:Y:S01]  /*6b00*/  LOP3.LUT R0, R0, 0xffffff00, RZ, 0xc0, !PT ;  /* 0xffffff0000007812 */ /* 0x000fe200078ec0ff */
[----:B------:R-:W-:Y:S04]  /*6b10*/  IMAD.IADD R39, R36, 0x1, -R39 ;  /* 0x0000000124277824 */ /* 0x000fe800078e0a27 */
[----:B------:R-:W-:Y:S04]  /*6b20*/  IMAD.IADD R0, R37, 0x1, R0 ;  /* 0x0000000125007824 */ /* 0x000fe800078e0200 */
[----:B------:R-:W-:Y:S01]  /*6b30*/  IMAD R39, R39, 0x100000, R0 ;  /* 0x0010000027277824 */ /* 0x000fe200078e0200 */
[----:B--2---:R-:W-:Y:S01]  /*6b40*/  @P6 SEL R53, RZ, 0x1, !P1 ;  /* 0x00000001ff356807 */ /* 0x004fe20004800000 */
[----:B----4-:R-:W-:Y:S06]  /*6b50*/  @!P6 BRA `(.L_x_115) ;  /* 0x000000000080e947 */ /* 0x010fec0003800000 */
[----:B------:R-:W-:Y:S01]  /*6b60*/  @P5 IMAD R5, R82, 0x1000, R69 ;  /* 0x0000100052055824 */ /* 0x000fe200078e0245 */
[----:B------:R-:W-:Y:S01]  /*6b70*/  ISETP.NE.AND P1, PT, R53, RZ, PT ;  /* 0x000000ff3500720c */ /* 0x000fe20003f25270 */
[----:B------:R-:W-:Y:S01]  /*6b80*/  BSSY B0, `(.L_x_116) ;  /* 0x000000b000007945 */ /* 0x000fe20003800000 */
[----:B------:R-:W-:Y:S01]  /*6b90*/  CS2R R50, SRZ ;  /* 0x0000000000327805 */ /* 0x000fe2000001ff00 */
[----:B------:R-:W-:Y:S01]  /*6ba0*/  @P5 VIADD R4, R5, UR44 ;  /* 0x0000002c05045c36 */ /* 0x000fe20008000000 */
[----:B------:R-:W-:Y:S02]  /*6bb0*/  CS2R R48, SRZ ;  /* 0x0000000000307805 */ /* 0x000fe4000001ff00 */
[----:B------:R-:W-:Y:S02]  /*6bc0*/  CS2R R46, SRZ ;  /* 0x00000000002e7805 */ /* 0x000fe4000001ff00 */
[----:B------:R-:W-:Y:S01]  /*6bd0*/  CS2R R44, SRZ ;  /* 0x00000000002c7805 */ /* 0x000fe2000001ff00 */
[----:B------:R-:W-:Y:S04]  /*6be0*/  @P5 IMAD R4, R85, -0x10, R4 ;  /* 0xfffffff055045824 */ /* 0x000fe800078e0204 */
[----:B------:R-:W-:Y:S05]  /*6bf0*/  @P1 BRA `(.L_x_117) ;  /* 0x00000000000c1947 */ /* 0x000fea0003800000 */
[----:B------:R-:W-:Y:S04]  /*6c00*/  SHF.L.U32 R0, R81, 0x1f, RZ ;  /* 0x0000001f51007819 */ /* 0x000fe800000006ff */
[----:B------:R-:W1:Y:S02]  /*6c10*/  SYNCS.PHASECHK.TRANS64.TRYWAIT P1, [R2+URZ+0x140], R0 ;  /* 0x00014000020075a7 */ /* 0x000e6400080211ff */
[----:B-1----:R-:W-:Y:S05]  /*6c20*/  @!P1 BRA `(.L_x_118) ;  /* 0x0000004400a89947 */ /* 0x002fea0003800000 */
.L_x_117:
[----:B------:R-:W-:Y:S05]  /*6c30*/  BSYNC B0 ;  /* 0x0000000000007941 */ /* 0x000fea0003800000 */
.L_x_116:
[----:B------:R-:W-:Y:S01]  /*6c40*/  ISETP.NE.AND P1, PT, R54, RZ, PT ;  /* 0x000000ff3600720c */ /* 0x000fe20003f25270 */
[----:B-1----:R-:W-:Y:S02]  /*6c50*/  VIADD R2, R2, 0x160 ;  /* 0x0000016002027836 */ /* 0x002fe40000000000 */
[----:B------:R-:W-:Y:S02]  /*6c60*/  IMAD.U32 R0, RZ, RZ, UR45 ;  /* 0x0000002dff007e24 */ /* 0x000fe4000f8e00ff */
[----:B------:R-:W-:Y:S03]  /*6c70*/  VIADD R82, R82, 0x1 ;  /* 0x0000000152527836 */ /* 0x000fe60000000000 */
[----:B------:R-:W-:Y:S05]  /*6c80*/  PRMT R0, R0, 0x654, R2 ;  /* 0x0000065400007816 */ /* 0x000fea0000000002 */
[----:B------:R1:W2:Y:S04]  /*6c90*/  @P1 LDS.128 R48, [R5+UR44+0x400] ;  /* 0x0004002c05301984 */ /* 0x0002a80008000c00 */
[----:B------:R1:W4:Y:S01]  /*6ca0*/  @P1 LDS.128 R44, [R4+0x410] ;  /* 0x00041000042c1984 */ /* 0x0003220000000c00 */
[C---:B------:R-:W-:Y:S01]  /*6cb0*/  ISETP.NE.AND P1, PT, R82.reuse, 0x4, PT ;  /* 0x000000045200780c */ /* 0x040fe20003f25270 */
[----:B------:R-:W-:Y:S01]  /*6cc0*/  @!PT LDS RZ, [RZ] ;  /* 0x00000000fffff984 */ /* 0x000fe20000000800 */
[----:B------:R-:W-:Y:S01]  /*6cd0*/  @!PT LDS RZ, [RZ] ;  /* 0x00000000fffff984 */ /* 0x000fe20000000800 */
[----:B------:R-:W-:Y:S01]  /*6ce0*/  @!PT LDS RZ, [RZ] ;  /* 0x00000000fffff984 */ /* 0x000fe20000000800 */
[----:B------:R-:W-:Y:S01]  /*6cf0*/  @!PT LDS RZ, [RZ] ;  /* 0x00000000fffff984 */ /* 0x000fe20000000800 */
[----:B------:R5:W-:Y:S06]  /*6d00*/  MEMBAR.ALL.CTA ;  /* 0x0000000000007992 */ /* 0x000bec0000008000 */
[----:B-----5:R-:W5:Y:S01]  /*6d10*/  FENCE.VIEW.ASYNC.S ;  /* 0x00000000000073c6 */ /* 0x020f620000000000 */
[----:B------:R-:W-:Y:S01]  /*6d20*/  SEL R82, R82, RZ, P1 ;  /* 0x000000ff52527207 */ /* 0x000fe20000800000 */
[----:B-----5:R5:W-:Y:S02]  /*6d30*/  SYNCS.ARRIVE.TRANS64.RED.A1T0 RZ, [R0+URZ], RZ ;  /* 0x000000ff00ff79a7 */ /* 0x020be400081004ff */
[----:B-----5:R-:W-:Y:S04]  /*6d40*/  SEL R0, RZ, 0x1, P1 ;  /* 0x00000001ff007807 */ /* 0x020fe80000800000 */
[----:B-12---:R-:W-:Y:S02]  /*6d50*/  LOP3.LUT R81, R81, R0, RZ, 0x3c, !PT ;  /* 0x0000000051517212 */ /* 0x006fe400078e3cff */
.L_x_115:
[----:B------:R-:W-:Y:S05]  /*6d60*/  BSYNC B1 ;  /* 0x0000000000017941 */ /* 0x000fea0003800000 */
.L_x_114:
[----:B------:R-:W-:Y:S04]  /*6d70*/  SHF.R.U32.HI R0, RZ, 0x15, R39 ;  /* 0x00000015ff007819 */ /* 0x000fe80000011627 */
[----:B------:R-:W-:Y:S01]  /*6d80*/  LOP3.LUT P1, RZ, R0, 0x3, R75, 0x48, !PT ;  /* 0x0000000300ff7812 */ /* 0x000fe2000782484b */
[----:B------:R-:W-:Y:S01]  /*6d90*/  @!UPT UIADD3 URZ, UPT, UPT, URZ, URZ, URZ ;  /* 0x000000fffffff290 */ /* 0x000fe2000fffe0ff */
[----:B---3--:R-:W-:Y:S11]  /*6da0*/  @P0 BRA `(.L_x_119) ;  /* 0x0000000000080947 */ /* 0x008ff60003800000 */
[----:B------:R-:W1:Y:S02]  /*6db0*/  SYNCS.PHASECHK.TRANS64.TRYWAIT P0, [R52+URZ+0x1b0], R3 ;  /* 0x0001b003340075a7 */ /* 0x000e6400080011ff */
[----:B-1----:R-:W-:Y:S05]  /*6dc0*/  @!P0 BRA `(.L_x_120) ;  /* 0x0000004400548947 */ /* 0x002fea0003800000 */
.L_x_119:
[----:B------:R-:W-:Y:S05]  /*6dd0*/  @!P1 BRA `(.L_x_121) ;  /* 0x0000000000409947 */ /* 0x000fea0003800000 */
[----:B------:R-:W2:Y:S01]  /*6de0*/  LDCU.64 UR8, c[0x4][0x78] ;  /* 0x01000f00ff0877ac */ /* 0x000ea20008000a00 */
[----:B-1----:R-:W-:Y:S01]  /*6df0*/  MOV R3, 0x0 ;  /* 0x0000000000037802 */ /* 0x002fe20000000f00 */
[----:B------:R-:W-:Y:S02]  /*6e00*/  HFMA2 R12, -RZ, RZ, 0, 5.9604644775390625e-08 ;  /* 0x00000001ff0c7431 */ /* 0x000fe400000001ff */
[----:B------:R-:W-:Y:S02]  /*6e10*/  IMAD.MOV.U32 R8, RZ, RZ, 0x192 ;  /* 0x00000192ff087424 */ /* 0x000fe400078e00ff */
[----:B------:R-:W-:Y:S01]  /*6e20*/  IMAD.MOV.U32 R13, RZ, RZ, RZ ;  /* 0x000000ffff0d7224 */ /* 0x000fe200078e00ff */
[----:B------:R-:W1:Y:S01]  /*6e30*/  LDCU.64 UR6, c[0x4][0x80] ;  /* 0x01001000ff0677ac */ /* 0x000e620008000a00 */
[----:B------:R-:W3:Y:S01]  /*6e40*/  LDC.64 R2, c[0x4][R3] ;  /* 0x0100000003027b82 */ /* 0x000ee20000000a00 */
[----:B------:R-:W5:Y:S01]  /*6e50*/  LDCU.64 UR4, c[0x4][0x18] ;  /* 0x01000300ff0477ac */ /* 0x000f620008000a00 */
[----:B--2---:R-:W-:Y:S01]  /*6e60*/  MOV R5, UR9 ;  /* 0x0000000900057c02 */ /* 0x004fe20008000f00 */
[----:B------:R-:W-:Y:S01]  /*6e70*/  IMAD.U32 R4, RZ, RZ, UR8 ;  /* 0x00000008ff047e24 */ /* 0x000fe2000f8e00ff */
[----:B-1----:R-:W-:Y:S01]  /*6e80*/  MOV R7, UR7 ;  /* 0x0000000700077c02 */ /* 0x002fe20008000f00 */
[----:B------:R-:W-:Y:S01]  /*6e90*/  IMAD.U32 R6, RZ, RZ, UR6 ;  /* 0x00000006ff067e24 */ /* 0x000fe2000f8e00ff */
[----:B-----5:R-:W-:Y:S01]  /*6ea0*/  MOV R11, UR5 ;  /* 0x00000005000b7c02 */ /* 0x020fe20008000f00 */
[----:B------:R-:W-:Y:S02]  /*6eb0*/  IMAD.U32 R10, RZ, RZ, UR4 ;  /* 0x00000004ff0a7e24 */ /* 0x000fe4000f8e00ff */
[----:B------:R-:W-:Y:S07]  /*6ec0*/  LEPC R20, `(.L_x_121) ;  /* 0x000000001014794e */ /* 0x000fee0000000000 */
[----:B---34-:R-:W-:Y:S05]  /*6ed0*/  CALL.ABS.NOINC R2 ;  /* 0x0000000002007343 */ /* 0x018fea0003c00000 */
.L_x_121:
[----:B------:R-:W-:Y:S05]  /*6ee0*/  WARPSYNC.ALL ;  /* 0x0000000000007948 */ /* 0x000fea0003800000 */
[----:B------:R-:W-:Y:S01]  /*6ef0*/  R2UR UR4, R39 ;  /* 0x00000000270472ca */ /* 0x000fe200000e0000 */
[----:B------:R-:W-:Y:S01]  /*6f00*/  BSSY.RECONVERGENT B0, `(.L_x_122) ;  /* 0x00000a0000007945 */ /* 0x000fe20003800200 */
[C---:B------:R-:W-:Y:S02]  /*6f10*/  SHF.L.U32 R2, R48.reuse, 0x10, RZ ;  /* 0x0000001030027819 */ /* 0x040fe400000006ff */
[C---:B-1----:R-:W-:Y:S02]  /*6f20*/  PRMT R3, R48.reuse, 0x8880, RZ ;  /* 0x0000888030037816 */ /* 0x042fe400000000ff */
[----:B------:R-:W-:Y:S02]  /*6f30*/  SHF.L.U32 R41, R48, 0x8, RZ ;  /* 0x0000000830297819 */ /* 0x000fe400000006ff */
[----:B------:R-:W-:Y:S02]  /*6f40*/  SHF.L.U32 R42, R49, 0x10, RZ ;  /* 0x00000010312a7819 */ /* 0x000fe400000006ff */
[----:B------:R-:W-:Y:S02]  /*6f50*/  IADD3 R60, PT, PT, R69, UR44, RZ ;  /* 0x0000002c453c7c10 */ /* 0x000fe4000fffe0ff */
[----:B------:R-:W-:Y:S01]  /*6f60*/  SHF.R.S32.HI R42, RZ, 0x18, R42 ;  /* 0x00000018ff2a7819 */ /* 0x000fe2000001142a */
[----:B------:R-:W-:Y:S01]  /*6f70*/  LDTM.16dp32bit_t0_t15.x32 R4, tmem[UR4] ;  /* 0x00000004000479ee */ /* 0x000fe20008a80000 */
[----:B------:R-:W1:Y:S01]  /*6f80*/  LDTM.16dp32bit_t16_t31.x32 R4, tmem[UR4+0x20] ;  /* 0x00002004000479ee */ /* 0x000e620008aa0000 */
[----:B------:R-:W-:Y:S02]  /*6f90*/  SHF.L.U32 R55, R80, 0x4, RZ ;  /* 0x0000000450377819 */ /* 0x000fe400000006ff */
[----:B------:R-:W-:Y:S02]  /*6fa0*/  ISETP.NE.AND P0, PT, R87, RZ, PT ;  /* 0x000000ff5700720c */ /* 0x000fe40003f05270 */
[----:B------:R-:W-:Y:S02]  /*6fb0*/  IADD3 R89, PT, PT, R60, R55, RZ ;  /* 0x000000373c597210 */ /* 0x000fe40007ffe0ff */
[----:B------:R-:W-:Y:S01]  /*6fc0*/  ISETP.NE.AND P6, PT, R61, RZ, PT ;  /* 0x000000ff3d00720c */ /* 0x000fe20003fc5270 */
[C---:B-1----:R-:W-:Y:S01]  /*6fd0*/  IMAD R0, R38.reuse, R4, RZ ;  /* 0x0000000426007224 */ /* 0x042fe200078e02ff */
[----:B------:R-:W-:Y:S01]  /*6fe0*/  SHF.R.S32.HI R4, RZ, 0x18, R2 ;  /* 0x00000018ff047819 */ /* 0x000fe20000011402 */
[C---:B------:R-:W-:Y:S01]  /*6ff0*/  IMAD R2, R38.reuse, R5, RZ ;  /* 0x0000000526027224 */ /* 0x040fe200078e02ff */
[----:B------:R-:W-:Y:S01]  /*7000*/  SHF.R.S32.HI R5, RZ, 0x18, R41 ;  /* 0x00000018ff057819 */ /* 0x000fe20000011429 */
[----:B------:R-:W-:Y:S01]  /*7010*/  IMAD R0, R3, R40, R0 ;  /* 0x0000002803007224 */ /* 0x000fe200078e0200 */
[----:B------:R-:W-:Y:S01]  /*7020*/  PRMT R41, R49, 0x8880, RZ ;  /* 0x0000888031297816 */ /* 0x000fe200000000ff */
[----:B------:R-:W-:Y:S02]  /*7030*/  IMAD R3, R38, R6, RZ ;  /* 0x0000000626037224 */ /* 0x000fe400078e02ff */
[-C--:B------:R-:W-:Y:S01]  /*7040*/  IMAD R2, R4, R40.reuse, R2 ;  /* 0x0000002804027224 */ /* 0x080fe200078e0202 */
[----:B------:R-:W-:Y:S01]  /*7050*/  SHF.R.S32.HI R4, RZ, 0x18, R48 ;  /* 0x00000018ff047819 */ /* 0x000fe20000011430 */
[----:B------:R-:W-:Y:S02]  /*7060*/  IMAD R7, R38, R7, RZ ;  /* 0x0000000726077224 */ /* 0x000fe400078e02ff */
[-C--:B------:R-:W-:Y:S02]  /*7070*/  IMAD R3, R5, R40.reuse, R3 ;  /* 0x0000002805037224 */ /* 0x080fe400078e0203 */
[----:B------:R-:W-:Y:S02]  /*7080*/  IMAD R7, R4, R40, R7 ;  /* 0x0000002804077224 */ /* 0x000fe400078e0207 */
[C---:B------:R-:W-:Y:S02]  /*7090*/  IMAD R6, R38.reuse, R11, RZ ;  /* 0x0000000b26067224 */ /* 0x040fe400078e02ff */
[C---:B------:R-:W-:Y:S01]  /*70a0*/  IMAD R11, R38.reuse, R16, RZ ;  /* 0x00000010260b7224 */ /* 0x040fe200078e02ff */
[----:B------:R-:W-:Y:S01]  /*70b0*/  I2IP.S8.S32.SAT R56, R7, R3, RZ ;  /* 0x0000000307387239 */ /* 0x000fe200000014ff */
[C---:B------:R-:W-:Y:S02]  /*70c0*/  IMAD R16, R38.reuse, R21, RZ ;  /* 0x0000001526107224 */ /* 0x040fe400078e02ff */
[----:B------:R-:W-:Y:S01]  /*70d0*/  IMAD R21, R38, R26, RZ ;  /* 0x0000001a26157224 */ /* 0x000fe200078e02ff */
[----:B------:R-:W-:Y:S01]  /*70e0*/  I2IP.S8.S32.SAT R56, R2, R0, R56 ;  /* 0x0000000002387239 */ /* 0x000fe20000001438 */
[C---:B------:R-:W-:Y:S01]  /*70f0*/  IMAD R26, R38.reuse, R31, RZ ;  /* 0x0000001f261a7224 */ /* 0x040fe200078e02ff */
[----:B------:R-:W-:Y:S01]  /*7100*/  SHF.R.S32.HI R2, RZ, 0x18, R49 ;  /* 0x00000018ff027819 */ /* 0x000fe20000011431 */
[C---:B------:R-:W-:Y:S02]  /*7110*/  IMAD R3, R38.reuse, R8, RZ ;  /* 0x0000000826037224 */ /* 0x040fe400078e02ff */
[----:B------:R-:W-:Y:S02]  /*7120*/  IMAD.SHL.U32 R31, R49, 0x100, RZ ;  /* 0x00000100311f7824 */ /* 0x000fe400078e00ff */
[C---:B------:R-:W-:Y:S02]  /*7130*/  IMAD R8, R38.reuse, R13, RZ ;  /* 0x0000000d26087224 */ /* 0x040fe400078e02ff */
[C---:B------:R-:W-:Y:S01]  /*7140*/  IMAD R13, R38.reuse, R18, RZ ;  /* 0x00000012260d7224 */ /* 0x040fe200078e02ff */
[----:B------:R-:W-:Y:S01]  /*7150*/  SHF.R.S32.HI R0, RZ, 0x18, R31 ;  /* 0x00000018ff007819 */ /* 0x000fe2000001141f */
[----:B------:R-:W-:Y:S01]  /*7160*/  IMAD R18, R38, R23, RZ ;  /* 0x0000001726127224 */ /* 0x000fe200078e02ff */
[----:B------:R-:W-:Y:S01]  /*7170*/  SHF.L.U32 R31, R50, 0x10, RZ ;  /* 0x00000010321f7819 */ /* 0x000fe200000006ff */
[C---:B------:R-:W-:Y:S02]  /*7180*/  IMAD R4, R38.reuse, R9, RZ ;  /* 0x0000000926047224 */ /* 0x040fe400078e02ff */
[C---:B------:R-:W-:Y:S01]  /*7190*/  IMAD R23, R38.reuse, R28, RZ ;  /* 0x0000001c26177224 */ /* 0x040fe200078e02ff */
[----:B------:R-:W-:Y:S01]  /*71a0*/  SHF.R.S32.HI R31, RZ, 0x18, R31 ;  /* 0x00000018ff1f7819 */ /* 0x000fe2000001141f */
[C---:B------:R-:W-:Y:S02]  /*71b0*/  IMAD R7, R38.reuse, R12, RZ ;  /* 0x0000000c26077224 */ /* 0x040fe400078e02ff */
[----:B------:R-:W-:Y:S01]  /*71c0*/  IMAD R28, R38, R33, RZ ;  /* 0x00000021261c7224 */ /* 0x000fe200078e02ff */
[----:B------:R-:W-:Y:S01]  /*71d0*/  PRMT R33, R50, 0x8880, RZ ;  /* 0x0000888032217816 */ /* 0x000fe200000000ff */
[----:B------:R-:W-:Y:S02]  /*71e0*/  IMAD R3, R41, R40, R3 ;  /* 0x0000002829037224 */ /* 0x000fe400078e0203 */
[C---:B------:R-:W-:Y:S02]  /*71f0*/  IMAD R12, R38.reuse, R17, RZ ;  /* 0x00000011260c7224 */ /* 0x040fe400078e02ff */
[C---:B------:R-:W-:Y:S02]  /*7200*/  IMAD R5, R38.reuse, R10, RZ ;  /* 0x0000000a26057224 */ /* 0x040fe400078e02ff */
[----:B------:R-:W-:Y:S02]  /*7210*/  IMAD R17, R38, R22, RZ ;  /* 0x0000001626117224 */ /* 0x000fe400078e02ff */
[----:B------:R-:W-:Y:S02]  /*7220*/  IMAD R4, R42, R40, R4 ;  /* 0x000000282a047224 */ /* 0x000fe400078e0204 */
[C---:B------:R-:W-:Y:S02]  /*7230*/  IMAD R22, R38.reuse, R27, RZ ;  /* 0x0000001b26167224 */ /* 0x040fe400078e02ff */
[----:B------:R-:W-:Y:S01]  /*7240*/  IMAD R27, R38, R32, RZ ;  /* 0x00000020261b7224 */ /* 0x000fe200078e02ff */
[----:B------:R-:W-:Y:S01]  /*7250*/  SHF.L.U32 R32, R50, 0x8, RZ ;  /* 0x0000000832207819 */ /* 0x000fe200000006ff */
[-C--:B------:R-:W-:Y:S02]  /*7260*/  IMAD R5, R0, R40.reuse, R5 ;  /* 0x0000002800057224 */ /* 0x080fe400078e0205 */
[----:B------:R-:W-:Y:S01]  /*7270*/  IMAD.MOV.U32 R0, RZ, RZ, R33 ;  /* 0x000000ffff007224 */ /* 0x000fe200078e0021 */
[----:B------:R-:W-:Y:S01]  /*7280*/  SHF.R.S32.HI R32, RZ, 0x18, R32 ;  /* 0x00000018ff207819 */ /* 0x000fe20000011420 */
[-C--:B------:R-:W-:Y:S01]  /*7290*/  IMAD R6, R2, R40.reuse, R6 ;  /* 0x0000002802067224 */ /* 0x080fe200078e0206 */
[----:B------:R-:W-:Y:S01]  /*72a0*/  SHF.R.S32.HI R2, RZ, 0x18, R50 ;  /* 0x00000018ff027819 */ /* 0x000fe20000011432 */
[----:B------:R-:W-:Y:S01]  /*72b0*/  IMAD R7, R0, R40, R7 ;  /* 0x0000002800077224 */ /* 0x000fe200078e0207 */
[----:B------:R-:W-:Y:S01]  /*72c0*/  PRMT R0, R51, 0x8880, RZ ;  /* 0x0000888033007816 */ /* 0x000fe200000000ff */
[----:B------:R-:W-:Y:S01]  /*72d0*/  IMAD R9, R38, R14, RZ ;  /* 0x0000000e26097224 */ /* 0x000fe200078e02ff */
[----:B------:R-:W-:Y:S01]  /*72e0*/  I2IP.S8.S32.SAT R6, R6, R5, RZ ;  /* 0x0000000506067239 */ /* 0x000fe200000014ff */
[-C--:B------:R-:W-:Y:S01]  /*72f0*/  IMAD R8, R31, R40.reuse, R8 ;  /* 0x000000281f087224 */ /* 0x080fe200078e0208 */
[C---:B------:R-:W-:Y:S01]  /*7300*/  SHF.L.U32 R31, R51.reuse, 0x8, RZ ;  /* 0x00000008331f7819 */ /* 0x040fe200000006ff */
[----:B------:R-:W-:Y:S01]  /*7310*/  IMAD R10, R38, R15, RZ ;  /* 0x0000000f260a7224 */ /* 0x000fe200078e02ff */
[----:B------:R-:W-:Y:S01]  /*7320*/  I2IP.S8.S32.SAT R57, R4, R3, R6 ;  /* 0x0000000304397239 */ /* 0x000fe20000001406 */
[-C--:B------:R-:W-:Y:S01]  /*7330*/  IMAD R9, R32, R40.reuse, R9 ;  /* 0x0000002820097224 */ /* 0x080fe200078e0209 */
[----:B------:R-:W-:Y:S01]  /*7340*/  SHF.R.S32.HI R5, RZ, 0x18, R31 ;  /* 0x00000018ff057819 */ /* 0x000fe2000001141f */
[-C--:B------:R-:W-:Y:S01]  /*7350*/  IMAD R10, R2, R40.reuse, R10 ;  /* 0x00000028020a7224 */ /* 0x080fe200078e020a */
[----:B------:R-:W-:Y:S01]  /*7360*/  SHF.L.U32 R2, R51, 0x10, RZ ;  /* 0x0000001033027819 */ /* 0x000fe200000006ff */
[----:B------:R-:W-:Y:S01]  /*7370*/  IMAD R11, R0, R40, R11 ;  /* 0x00000028000b7224 */ /* 0x000fe200078e020b */
[----:B------:R-:W-:Y:S01]  /*7380*/  SHF.R.S32.HI R0, RZ, 0x18, R51 ;  /* 0x00000018ff007819 */ /* 0x000fe20000011433 */
[C---:B------:R-:W-:Y:S01]  /*7390*/  IMAD R15, R38.reuse, R20, RZ ;  /* 0x00000014260f7224 */ /* 0x040fe200078e02ff */
[----:B------:R-:W-:Y:S01]  /*73a0*/  SHF.R.S32.HI R2, RZ, 0x18, R2 ;  /* 0x00000018ff027819 */ /* 0x000fe20000011402 */
[C---:B------:R-:W-:Y:S01]  /*73b0*/  IMAD R14, R38.reuse, R19, RZ ;  /* 0x00000013260e7224 */ /* 0x040fe200078e02ff */
[C---:B----4-:R-:W-:Y:S01]  /*73c0*/  SHF.L.U32 R4, R45.reuse, 0x10, RZ ;  /* 0x000000102d047819 */ /* 0x050fe200000006ff */
[----:B------:R-:W-:Y:S01]  /*73d0*/  IMAD R19, R38, R24, RZ ;  /* 0x0000001826137224 */ /* 0x000fe200078e02ff */
[----:B------:R-:W-:Y:S01]  /*73e0*/  PRMT R3, R45, 0x8880, RZ ;  /* 0x000088802d037816 */ /* 0x000fe200000000ff */
[-C--:B------:R-:W-:Y:S01]  /*73f0*/  IMAD R12, R2, R40.reuse, R12 ;  /* 0x00000028020c7224 */ /* 0x080fe200078e020c */
[----:B------:R-:W-:Y:S01]  /*7400*/  PRMT R2, R44, 0x8880, RZ ;  /* 0x000088802c027816 */ /* 0x000fe200000000ff */
[-C--:B------:R-:W-:Y:S01]  /*7410*/  IMAD R13, R5, R40.reuse, R13 ;  /* 0x00000028050d7224 */ /* 0x080fe200078e020d */
[----:B------:R-:W-:Y:S01]  /*7420*/  SHF.R.S32.HI R4, RZ, 0x18, R4 ;  /* 0x00000018ff047819 */ /* 0x000fe20000011404 */
[----:B------:R-:W-:Y:S01]  /*7430*/  IMAD R14, R0, R40, R14 ;  /* 0x00000028000e7224 */ /* 0x000fe200078e020e */
[----:B------:R-:W-:Y:S01]  /*7440*/  MOV R0, R2 ;  /* 0x0000000200007202 */ /* 0x000fe20000000f00 */
[----:B------:R-:W-:Y:S01]  /*7450*/  IMAD.U32 R5, R44, 0x10000, RZ ;  /* 0x000100002c057824 */ /* 0x000fe200078e00ff */
[----:B------:R-:W-:Y:S01]  /*7460*/  I2IP.S8.S32.SAT R9, R10, R9, RZ ;  /* 0x000000090a097239 */ /* 0x000fe200000014ff */
[----:B------:R-:W-:Y:S01]  /*7470*/  IMAD R20, R38, R25, RZ ;  /* 0x0000001926147224 */ /* 0x000fe200078e02ff */
[----:B------:R-:W-:Y:S01]  /*7480*/  I2IP.S8.S32.SAT R13, R14, R13, RZ ;  /* 0x0000000d0e0d7239 */ /* 0x000fe200000014ff */
[----:B------:R-:W-:Y:S01]  /*7490*/  IMAD R15, R0, R40, R15 ;  /* 0x00000028000f7224 */ /* 0x000fe200078e020f */
[----:B------:R-:W-:Y:S01]  /*74a0*/  SHF.R.S32.HI R2, RZ, 0x18, R5 ;  /* 0x00000018ff027819 */ /* 0x000fe20000011405 */
[----:B------:R-:W-:Y:S01]  /*74b0*/  IMAD R24, R38, R29, RZ ;  /* 0x0000001d26187224 */ /* 0x000fe200078e02ff */
[----:B------:R-:W-:Y:S01]  /*74c0*/  SHF.L.U32 R0, R44, 0x8, RZ ;  /* 0x000000082c007819 */ /* 0x000fe200000006ff */
[----:B------:R-:W-:Y:S01]  /*74d0*/  IMAD R25, R38, R30, RZ ;  /* 0x0000001e26197224 */ /* 0x000fe200078e02ff */
[----:B------:R-:W-:Y:S01]  /*74e0*/  I2IP.S8.S32.SAT R58, R8, R7, R9 ;  /* 0x00000007083a7239 */ /* 0x000fe20000001409 */
[----:B------:R-:W-:Y:S01]  /*74f0*/  IMAD R16, R2, R40, R16 ;  /* 0x0000002802107224 */ /* 0x000fe200078e0210 */
[----:B------:R-:W-:Y:S01]  /*7500*/  SHF.R.S32.HI R0, RZ, 0x18, R0 ;  /* 0x00000018ff007819 */ /* 0x000fe20000011400 */
[----:B------:R-:W-:Y:S01]  /*7510*/  IMAD R29, R38, R34, RZ ;  /* 0x00000022261d7224 */ /* 0x000fe200078e02ff */
[----:B------:R-:W-:Y:S01]  /*7520*/  SHF.R.S32.HI R2, RZ, 0x18, R44 ;  /* 0x00000018ff027819 */ /* 0x000fe2000001142c */
[----:B------:R-:W-:Y:S01]  /*7530*/  IMAD.SHL.U32 R5, R45, 0x100, RZ ;  /* 0x000001002d057824 */ /* 0x000fe200078e00ff */
[----:B------:R-:W-:Y:S01]  /*7540*/  I2IP.S8.S32.SAT R59, R12, R11, R13 ;  /* 0x0000000b0c3b7239 */ /* 0x000fe2000000140d */
[-C--:B------:R-:W-:Y:S02]  /*7550*/  IMAD R17, R0, R40.reuse, R17 ;  /* 0x0000002800117224 */ /* 0x080fe400078e0211 */
[-C--:B------:R-:W-:Y:S01]  /*7560*/  IMAD R18, R2, R40.reuse, R18 ;  /* 0x0000002802127224 */ /* 0x080fe200078e0212 */
[----:B------:R-:W-:Y:S01]  /*7570*/  SHF.R.S32.HI R0, RZ, 0x18, R5 ;  /* 0x00000018ff007819 */ /* 0x000fe20000011405 */
[-C--:B------:R-:W-:Y:S01]  /*7580*/  IMAD R19, R3, R40.reuse, R19 ;  /* 0x0000002803137224 */ /* 0x080fe200078e0213 */
[----:B------:R-:W-:Y:S01]  /*7590*/  SHF.R.S32.HI R2, RZ, 0x18, R45 ;  /* 0x00000018ff027819 */ /* 0x000fe2000001142d */
[-C--:B------:R-:W-:Y:S01]  /*75a0*/  IMAD R20, R4, R40.reuse, R20 ;  /* 0x0000002804147224 */ /* 0x080fe200078e0214 */
[----:B------:R-:W-:Y:S01]  /*75b0*/  SHF.L.U32 R4, R46, 0x10, RZ ;  /* 0x000000102e047819 */ /* 0x000fe200000006ff */
[-C--:B------:R-:W-:Y:S01]  /*75c0*/  IMAD R21, R0, R40.reuse, R21 ;  /* 0x0000002800157224 */ /* 0x080fe200078e0215 */
[C---:B------:R-:W-:Y:S01]  /*75d0*/  PRMT R0, R46.reuse, 0x8880, RZ ;  /* 0x000088802e007816 */ /* 0x040fe200000000ff */
[----:B------:R1:W-:Y:S01]  /*75e0*/  STS.128 [R69+UR44+0x4400], R56 ;  /* 0x0044003845007988 */ /* 0x0003e20008000c2c */
[----:B------:R-:W-:Y:S01]  /*75f0*/  SHF.L.U32 R3, R46, 0x8, RZ ;  /* 0x000000082e037819 */ /* 0x000fe200000006ff */
[-C--:B------:R-:W-:Y:S01]  /*7600*/  IMAD R22, R2, R40.reuse, R22 ;  /* 0x0000002802167224 */ /* 0x080fe200078e0216 */
[----:B------:R-:W-:Y:S01]  /*7610*/  SHF.R.S32.HI R2, RZ, 0x18, R4 ;  /* 0x00000018ff027819 */ /* 0x000fe20000011404 */
[-C--:B------:R-:W-:Y:S01]  /*7620*/  IMAD R23, R0, R40.reuse, R23 ;  /* 0x0000002800177224 */ /* 0x080fe200078e0217 */
[----:B------:R-:W-:Y:S01]  /*7630*/  SHF.R.S32.HI R3, RZ, 0x18, R3 ;  /* 0x00000018ff037819 */ /* 0x000fe20000011403 */
[----:B------:R-:W-:Y:S01]  /*7640*/  IMAD R30, R38, R35, RZ ;  /* 0x00000023261e7224 */ /* 0x000fe200078e02ff */
[----:B------:R-:W-:Y:S01]  /*7650*/  SHF.R.S32.HI R0, RZ, 0x18, R46 ;  /* 0x00000018ff007819 */ /* 0x000fe2000001142e */
[-C--:B------:R-:W-:Y:S01]  /*7660*/  IMAD R24, R2, R40.reuse, R24 ;  /* 0x0000002802187224 */ /* 0x080fe200078e0218 */
[----:B------:R-:W-:Y:S01]  /*7670*/  PRMT R2, R47, 0x8880, RZ ;  /* 0x000088802f027816 */ /* 0x000fe200000000ff */
[-C--:B------:R-:W-:Y:S01]  /*7680*/  IMAD R25, R3, R40.reuse, R25 ;  /* 0x0000002803197224 */ /* 0x080fe200078e0219 */
[C---:B------:R-:W-:Y:S01]  /*7690*/  SHF.L.U32 R3, R47.reuse, 0x10, RZ ;  /* 0x000000102f037819 */ /* 0x040fe200000006ff */
[----:B------:R-:W-:Y:S01]  /*76a0*/  IMAD.SHL.U32 R4, R47, 0x100, RZ ;  /* 0x000001002f047824 */ /* 0x000fe200078e00ff */
[----:B------:R-:W-:Y:S01]  /*76b0*/  SHF.R.S32.HI R5, RZ, 0x18, R47 ;  /* 0x00000018ff057819 */ /* 0x000fe2000001142f */
[-C--:B------:R-:W-:Y:S01]  /*76c0*/  IMAD R26, R0, R40.reuse, R26 ;  /* 0x00000028001a7224 */ /* 0x080fe200078e021a */
[----:B------:R-:W-:Y:S01]  /*76d0*/  SHF.R.S32.HI R3, RZ, 0x18, R3 ;  /* 0x00000018ff037819 */ /* 0x000fe20000011403 */
[-C--:B------:R-:W-:Y:S01]  /*76e0*/  IMAD R27, R2, R40.reuse, R27 ;  /* 0x00000028021b7224 */ /* 0x080fe200078e021b */
[----:B------:R-:W-:Y:S02]  /*76f0*/  SHF.R.S32.HI R4, RZ, 0x18, R4 ;  /* 0x00000018ff047819 */ /* 0x000fe40000011404 */
[----:B------:R-:W-:Y:S01]  /*7700*/  I2IP.S8.S32.SAT R17, R18, R17, RZ ;  /* 0x0000001112117239 */ /* 0x000fe200000014ff */
[-C--:B------:R-:W-:Y:S01]  /*7710*/  IMAD R28, R3, R40.reuse, R28 ;  /* 0x00000028031c7224 */ /* 0x080fe200078e021c */
[----:B------:R-:W-:Y:S01]  /*7720*/  I2IP.S8.S32.SAT R21, R22, R21, RZ ;  /* 0x0000001516157239 */ /* 0x000fe200000014ff */
[-C--:B------:R-:W-:Y:S01]  /*7730*/  IMAD R29, R4, R40.reuse, R29 ;  /* 0x00000028041d7224 */ /* 0x080fe200078e021d */
[----:B------:R-:W-:Y:S01]  /*7740*/  I2IP.S8.S32.SAT R16, R16, R15, R17 ;  /* 0x0000000f10107239 */ /* 0x000fe20000001411 */
[----:B------:R-:W-:Y:S01]  /*7750*/  IMAD R30, R5, R40, R30 ;  /* 0x00000028051e7224 */ /* 0x000fe200078e021e */
[----:B------:R-:W-:Y:S02]  /*7760*/  I2IP.S8.S32.SAT R17, R20, R19, R21 ;  /* 0x0000001314117239 */ /* 0x000fe40000001415 */
[----:B------:R-:W-:Y:S02]  /*7770*/  I2IP.S8.S32.SAT R18, R26, R25, RZ ;  /* 0x000000191a127239 */ /* 0x000fe400000014ff */
[----:B------:R-:W-:Y:S02]  /*7780*/  I2IP.S8.S32.SAT R19, R30, R29, RZ ;  /* 0x0000001d1e137239 */ /* 0x000fe400000014ff */
[----:B------:R-:W-:Y:S02]  /*7790*/  I2IP.S8.S32.SAT R18, R24, R23, R18 ;  /* 0x0000001718127239 */ /* 0x000fe40000001412 */
[----:B------:R-:W-:Y:S02]  /*77a0*/  I2IP.S8.S32.SAT R19, R28, R27, R19 ;  /* 0x0000001b1c137239 */ /* 0x000fe40000001413 */
[----:B------:R-:W-:Y:S02]  /*77b0*/  LEA R0, R82, UR44, 0x3 ;  /* 0x0000002c52007c11 */ /* 0x000fe4000f8e18ff */
[----:B------:R-:W-:Y:S01]  /*77c0*/  @P6 SHF.L.U32 R2, R81, 0x1f, RZ ;  /* 0x0000001f51026819 */ /* 0x000fe200000006ff */
[----:B------:R1:W-:Y:S01]  /*77d0*/  STS.128 [R89+0x4410], R16 ;  /* 0x0044101059007388 */ /* 0x0003e20000000c00 */
[----:B------:R-:W-:Y:S01]  /*77e0*/  @!PT LDS RZ, [RZ] ;  /* 0x00000000fffff984 */ /* 0x000fe20000000800 */
[----:B------:R-:W-:Y:S01]  /*77f0*/  @!PT LDS RZ, [RZ] ;  /* 0x00000000fffff984 */ /* 0x000fe20000000800 */
[----:B------:R-:W-:Y:S01]  /*7800*/  @!PT LDS RZ, [RZ] ;  /* 0x00000000fffff984 */ /* 0x000fe20000000800 */
[----:B------:R-:W-:Y:S01]  /*7810*/  @!PT LDS RZ, [RZ] ;  /* 0x00000000fffff984 */ /* 0x000fe20000000800 */
[----:B------:R2:W-:Y:S07]  /*7820*/  MEMBAR.ALL.CTA ;  /* 0x0000000000007992 */ /* 0x0005ee0000008000 */
[----:B--2---:R-:W2:Y:S02]  /*7830*/  FENCE.VIEW.ASYNC.S ;  /* 0x00000000000073c6 */ /* 0x004ea40000000000 */
[----:B--2---:R-:W-:Y:S06]  /*7840*/  BAR.SYNC.DEFER_BLOCKING 0x1, 0x80 ;  /* 0x0042000000007b1d */ /* 0x004fec0000010000 */
[----:B------:R-:W-:Y:S05]  /*7850*/  @P0 BRA `(.L_x_123) ;  /* 0x0000000000280947 */ /* 0x000fea0003800000 */
[----:B------:R-:W-:Y:S01]  /*7860*/  UIADD3 UR4, UPT, UPT, UR44, 0x4400, URZ ;  /* 0x000044002c047890 */ /* 0x000fe2000fffe0ff */
[----:B------:R-:W-:Y:S05]  /*7870*/  UMOV UR51, UR36 ;  /* 0x0000002400337c82 */ /* 0x000fea0008000000 */
[----:B------:R-:W-:Y:S01]  /*7880*/  MOV R86, UR4 ;  /* 0x0000000400567c02 */ /* 0x000fe20008000f00 */
[----:B------:R-:W-:Y:S03]  /*7890*/  UIADD3 UR4, UP0, UPT, UR62, 0x680, URZ ;  /* 0x000006803e047890 */ /* 0x000fe6000ff1e0ff */
[----:B------:R-:W-:Y:S01]  /*78a0*/  R2UR UR48, R86 ;  /* 0x00000000563072ca */ /* 0x000fe200000e0000 */
[----:B------:R-:W-:Y:S11]  /*78b0*/  UIADD3.X UR5, UPT, UPT, URZ, UR63, URZ, UP0, !UPT ;  /* 0x0000003fff057290 */ /* 0x000ff600087fe4ff */
[----:B------:R-:W-:Y:S01]  /*78c0*/  @!UPT UIADD3 URZ, UPT, UPT, URZ, URZ, URZ ;  /* 0x000000fffffff290 */ /* 0x000fe2000fffe0ff */
[----:B------:R2:W-:Y:S01]  /*78d0*/  UTMASTG.3D [UR48], [UR4] ;  /* 0x00000030040073b5 */ /* 0x0005e20008010000 */
[----:B------:R0:W-:Y:S01]  /*78e0*/  UTMACMDFLUSH ;  /* 0x00000000000079b7 */ /* 0x0001e20000000000 */
[----:B--2---:R-:W-:Y:S04]  /*78f0*/  DEPBAR.LE SB0, 0x1 ;  /* 0x000080400000791a */ /* 0x004fe80000000000 */
.L_x_123:
[----:B------:R-:W-:Y:S05]  /*7900*/  BSYNC.RECONVERGENT B0 ;  /* 0x0000000000007941 */ /* 0x000fea0003800200 */
.L_x_122:
[----:B------:R-:W-:Y:S06]  /*7910*/  BAR.SYNC.DEFER_BLOCKING 0x1, 0x80 ;  /* 0x0042000000007b1d */ /* 0x000fec0000010000 */
[----:B------:R-:W2:Y:S01]  /*7920*/  @P6 SYNCS.PHASECHK.TRANS64.TRYWAIT P0, [R0+URZ+0x140], R2 ;  /* 0x00014002000065a7 */ /* 0x000ea200080011ff */
[----:B------:R-:W-:Y:S01]  /*7930*/  BSSY B1, `(.L_x_124) ;  /* 0x000001f000017945 */ /* 0x000fe20003800000 */
[----:B--2---:R-:W-:Y:S03]  /*7940*/  @P6 SEL R53, RZ, 0x1, !P0 ;  /* 0x00000001ff356807 */ /* 0x004fe60004000000 */
[----:B------:R-:W-:Y:S05]  /*7950*/  @!P6 BRA `(.L_x_125) ;  /* 0x000000000070e947 */ /* 0x000fea0003800000 */
[----:B------:R-:W-:Y:S01]  /*7960*/  ISETP.NE.AND P1, PT, R54, RZ, PT ;  /* 0x000000ff3600720c */ /* 0x000fe20003f25270 */
[----:B------:R-:W-:Y:S01]  /*7970*/  BSSY B0, `(.L_x_126) ;  /* 0x0000008000007945 */ /* 0x000fe20003800000 */
[----:B------:R-:W-:Y:S11]  /*7980*/  ISETP.NE.AND P0, PT, R53, RZ, PT ;  /* 0x000000ff3500720c */ /* 0x000ff60003f05270 */
[----:B------:R-:W-:Y:S04]  /*7990*/  @P1 IMAD R4, R82, 0x1000, R60 ;  /* 0x0000100052041824 */ /* 0x000fe800078e023c */
[----:B------:R-:W-:Y:S01]  /*79a0*/  @P1 IMAD.IADD R3, R55, 0x1, R4 ;  /* 0x0000000137031824 */ /* 0x000fe200078e0204 */
[----:B------:R-:W-:Y:S06]  /*79b0*/  @P0 BRA `(.L_x_127) ;  /* 0x00000000000c0947 */ /* 0x000fec0003800000 */
[----:B------:R-:W-:Y:S04]  /*79c0*/  SHF.L.U32 R2, R81, 0x1f, RZ ;  /* 0x0000001f51027819 */ /* 0x000fe800000006ff */
[----:B------:R-:W2:Y:S02]  /*79d0*/  SYNCS.PHASECHK.TRANS64.TRYWAIT P0, [R0+URZ+0x140], R2 ;  /* 0x00014002000075a7 */ /* 0x000ea400080011ff */
[----:B--2---:R-:W-:Y:S05]  /*79e0*/  @!P0 BRA `(.L_x_128) ;  /* 0x0000003800608947 */ /* 0x004fea0003800000 */
.L_x_127:
[----:B------:R-:W-:Y:S05]  /*79f0*/  BSYNC B0 ;  /* 0x0000000000007941 */ /* 0x000fea0003800000 */
.L_x_126:
[----:B------:R-:W-:Y:S01]  /*7a00*/  ISETP.NE.AND P0, PT, R54, RZ, PT ;  /* 0x000000ff3600720c */ /* 0x000fe20003f05270 */
[----:B--2---:R-:W-:Y:S02]  /*7a10*/  VIADD R2, R0, 0x160 ;  /* 0x0000016000027836 */ /* 0x004fe40000000000 */
[----:B------:R-:W-:Y:S02]  /*7a20*/  IMAD.U32 R0, RZ, RZ, UR45 ;  /* 0x0000002dff007e24 */ /* 0x000fe4000f8e00ff */
[----:B------:R-:W-:Y:S03]  /*7a30*/  VIADD R82, R82, 0x1 ;  /* 0x0000000152527836 */ /* 0x000fe60000000000 */
[----:B------:R-:W-:Y:S05]  /*7a40*/  PRMT R0, R0, 0x654, R2 ;  /* 0x0000065400007816 */ /* 0x000fea0000000002 */
[----:B------:R2:W3:Y:S04]  /*7a50*/  @P0 LDS.128 R48, [R4+0x400] ;  /* 0x0004000004300984 */ /* 0x0004e80000000c00 */
        /* <DEDUP_REMOVED lines=11> */
[----:B--23--:R-:W-:Y:S02]  /*7b10*/  LOP3.LUT R81, R81, R0, RZ, 0x3c, !PT ;  /* 0x0000000051517212 */ /* 0x00cfe400078e3cff */
.L_x_125:
[----:B------:R-:W-:Y:S05]  /*7b20*/  BSYNC B1 ;  /* 0x0000000000017941 */ /* 0x000fea0003800000 */
.L_x_124:
[----:B------:R-:W-:Y:S05]  /*7b30*/  VIADD R0, R39, 0x40 ;  /* 0x0000004027007836 */ /* 0x000fea0000000000 */
[----:B------:R-:W-:Y:S04]  /*7b40*/  SHF.R.U32.HI R0, RZ, 0x15, R0 ;  /* 0x00000015ff007819 */ /* 0x000fe80000011600 */
[----:B------:R-:W-:Y:S11]  /*7b50*/  LOP3.LUT P0, RZ, R0, 0x3, R75, 0x48, !PT ;  /* 0x0000000300ff7812 */ /* 0x000ff6000780484b */
[----:B------:R-:W-:Y:S02]  /*7b60*/  @!UPT UIADD3 URZ, UPT, UPT, URZ, URZ, URZ ;  /* 0x000000fffffff290 */ /* 0x000fe4000fffe0ff */
[----:B------:R-:W-:Y:S05]  /*7b70*/  @!P0 BRA `(.L_x_129) ;  /* 0x0000000000408947 */ /* 0x000fea0003800000 */
[----:B------:R-:W2:Y:S01]  /*7b80*/  LDCU.64 UR8, c[0x4][0x78] ;  /* 0x01000f00ff0877ac */ /* 0x000ea20008000a00 */
[----:B------:R-:W-:Y:S01]  /*7b90*/  MOV R3, 0x0 ;  /* 0x0000000000037802 */ /* 0x000fe20000000f00 */
[----:B------:R-:W-:Y:S02]  /*7ba0*/  HFMA2 R12, -RZ, RZ, 0, 5.9604644775390625e-08 ;  /* 0x00000001ff0c7431 */ /* 0x000fe400000001ff */
[----:B------:R-:W-:Y:S02]  /*7bb0*/  IMAD.MOV.U32 R8, RZ, RZ, 0x192 ;  /* 0x00000192ff087424 */ /* 0x000fe400078e00ff */
[----:B------:R-:W-:Y:S01]  /*7bc0*/  IMAD.MOV.U32 R13, RZ, RZ, RZ ;  /* 0x000000ffff0d7224 */ /* 0x000fe200078e00ff */
[----:B------:R-:W3:Y:S01]  /*7bd0*/  LDCU.64 UR6, c[0x4][0x80] ;  /* 0x01001000ff0677ac */ /* 0x000ee20008000a00 */
[----:B------:R-:W1:Y:S01]  /*7be0*/  LDC.64 R2, c[0x4][R3] ;  /* 0x0100000003027b82 */ /* 0x000e620000000a00 */
[----:B------:R-:W5:Y:S01]  /*7bf0*/  LDCU.64 UR4, c[0x4][0x18] ;  /* 0x01000300ff0477ac */ /* 0x000f620008000a00 */
[----:B--2---:R-:W-:Y:S01]  /*7c00*/  MOV R5, UR9 ;  /* 0x0000000900057c02 */ /* 0x004fe20008000f00 */
[----:B------:R-:W-:Y:S01]  /*7c10*/  IMAD.U32 R4, RZ, RZ, UR8 ;  /* 0x00000008ff047e24 */ /* 0x000fe2000f8e00ff */
[----:B---3--:R-:W-:Y:S01]  /*7c20*/  MOV R7, UR7 ;  /* 0x0000000700077c02 */ /* 0x008fe20008000f00 */
[----:B------:R-:W-:Y:S01]  /*7c30*/  IMAD.U32 R6, RZ, RZ, UR6 ;  /* 0x00000006ff067e24 */ /* 0x000fe2000f8e00ff */
[----:B-----5:R-:W-:Y:S01]  /*7c40*/  MOV R11, UR5 ;  /* 0x00000005000b7c02 */ /* 0x020fe20008000f00 */
[----:B------:R-:W-:Y:S02]  /*7c50*/  IMAD.U32 R10, RZ, RZ, UR4 ;  /* 0x00000004ff0a7e24 */ /* 0x000fe4000f8e00ff */
[----:B------:R-:W-:Y:S07]  /*7c60*/  LEPC R20, `(.L_x_129) ;  /* 0x000000001014794e */ /* 0x000fee0000000000 */
[----:B-1--4-:R-:W-:Y:S05]  /*7c70*/  CALL.ABS.NOINC R2 ;  /* 0x0000000002007343 */ /* 0x012fea0003c00000 */
.L_x_129:
[C---:B------:R-:W-:Y:S01]  /*7c80*/  SHF.L.U32 R2, R48.reuse, 0x10, RZ ;  /* 0x0000001030027819 */ /* 0x040fe200000006ff */
[----:B------:R-:W-:Y:S05]  /*7c90*/  WARPSYNC.ALL ;  /* 0x0000000000007948 */ /* 0x000fea0003800000 */
[----:B------:R-:W-:Y:S01]  /*7ca0*/  R2UR UR4, R39 ;  /* 0x00000000270472ca */ /* 0x000fe200000e0000 */
[----:B------:R-:W-:Y:S01]  /*7cb0*/  BSSY.RECONVERGENT B0, `(.L_x_130) ;  /* 0x0000099000007945 */ /* 0x000fe20003800200 */
[C---:B------:R-:W-:Y:S02]  /*7cc0*/  PRMT R3, R48.reuse, 0x8880, RZ ;  /* 0x0000888030037816 */ /* 0x040fe400000000ff */
[----:B------:R-:W-:Y:S02]  /*7cd0*/  SHF.L.U32 R41, R48, 0x8, RZ ;  /* 0x0000000830297819 */ /* 0x000fe400000006ff */
[C---:B------:R-:W-:Y:S02]  /*7ce0*/  SHF.L.U32 R42, R49.reuse, 0x10, RZ ;  /* 0x00000010312a7819 */ /* 0x040fe400000006ff */
[----:B------:R-:W-:Y:S02]  /*7cf0*/  SHF.L.U32 R43, R49, 0x8, RZ ;  /* 0x00000008312b7819 */ /* 0x000fe400000006ff */
[----:B------:R-:W-:Y:S02]  /*7d00*/  SHF.R.S32.HI R42, RZ, 0x18, R42 ;  /* 0x00000018ff2a7819 */ /* 0x000fe4000001142a */
[----:B------:R-:W-:Y:S01]  /*7d10*/  SHF.R.S32.HI R43, RZ, 0x18, R43 ;  /* 0x00000018ff2b7819 */ /* 0x000fe2000001142b */
[----:B-1----:R-:W-:Y:S01]  /*7d20*/  LDTM.16dp32bit_t0_t15.x32 R4, tmem[UR4+0x40] ;  /* 0x00004004000479ee */ /* 0x002fe20008a80000 */
[----:B------:R-:W1:Y:S01]  /*7d30*/  LDTM.16dp32bit_t16_t31.x32 R4, tmem[UR4+0x60] ;  /* 0x00006004000479ee */ /* 0x000e620008aa0000 */
[----:B------:R-:W-:Y:S02]  /*7d40*/  ISETP.NE.AND P0, PT, R87, RZ, PT ;  /* 0x000000ff5700720c */ /* 0x000fe40003f05270 */
        /* <DEDUP_REMOVED lines=16> */
[----:B------:R-:W-:Y:S01]  /*7e50*/  IMAD R5, R38, R9, RZ ;  /* 0x0000000926057224 */ /* 0x000fe200078e02ff */
[----:B------:R-:W-:Y:S01]  /*7e60*/  PRMT R7, R50, 0x8880, RZ ;  /* 0x0000888032077816 */ /* 0x000fe200000000ff */
[----:B------:R-:W-:Y:S01]  /*7e70*/  IMAD R12, R38, R16, RZ ;  /* 0x00000010260c7224 */ /* 0x000fe200078e02ff */
[----:B------:R-:W-:Y:S01]  /*7e80*/  I2IP.S8.S32.SAT R56, R2, R0, R56 ;  /* 0x0000000002387239 */ /* 0x000fe20000001438 */
[C---:B------:R-:W-:Y:S01]  /*7e90*/  IMAD R9, R38.reuse, R13, RZ ;  /* 0x0000000d26097224 */ /* 0x040fe200078e02ff */
[----:B------:R-:W-:Y:S01]  /*7ea0*/  SHF.R.S32.HI R3, RZ, 0x18, R49 ;  /* 0x00000018ff037819 */ /* 0x000fe20000011431 */
[----:B------:R-:W-:Y:S01]  /*7eb0*/  IMAD R16, R38, R20, RZ ;  /* 0x0000001426107224 */ /* 0x000fe200078e02ff */
[----:B----4-:R-:W-:Y:S01]  /*7ec0*/  SHF.L.U32 R0, R44, 0x10, RZ ;  /* 0x000000102c007819 */ /* 0x010fe200000006ff */
[----:B------:R-:W-:Y:S01]  /*7ed0*/  IMAD R13, R38, R17, RZ ;  /* 0x00000011260d7224 */ /* 0x000fe200078e02ff */
[----:B------:R-:W-:Y:S01]  /*7ee0*/  SHF.L.U32 R2, R44, 0x8, RZ ;  /* 0x000000082c027819 */ /* 0x000fe200000006ff */
[C---:B------:R-:W-:Y:S01]  /*7ef0*/  IMAD R20, R38.reuse, R24, RZ ;  /* 0x0000001826147224 */ /* 0x040fe200078e02ff */
[----:B------:R-:W-:Y:S01]  /*7f00*/  SHF.R.S32.HI R0, RZ, 0x18, R0 ;  /* 0x00000018ff007819 */ /* 0x000fe20000011400 */
[C---:B------:R-:W-:Y:S01]  /*7f10*/  IMAD R17, R38.reuse, R21, RZ ;  /* 0x0000001526117224 */ /* 0x040fe200078e02ff */
[----:B------:R-:W-:Y:S01]  /*7f20*/  SHF.R.S32.HI R2, RZ, 0x18, R2 ;  /* 0x00000018ff027819 */ /* 0x000fe20000011402 */
[C---:B------:R-:W-:Y:S02]  /*7f30*/  IMAD R24, R38.reuse, R28, RZ ;  /* 0x0000001c26187224 */ /* 0x040fe400078e02ff */
[C---:B------:R-:W-:Y:S02]  /*7f40*/  IMAD R6, R38.reuse, R10, RZ ;  /* 0x0000000a26067224 */ /* 0x040fe400078e02ff */
[C---:B------:R-:W-:Y:S02]  /*7f50*/  IMAD R21, R38.reuse, R25, RZ ;  /* 0x0000001926157224 */ /* 0x040fe400078e02ff */
[----:B------:R-:W-:Y:S01]  /*7f60*/  IMAD R28, R38, R32, RZ ;  /* 0x00000020261c7224 */ /* 0x000fe200078e02ff */
[----:B------:R-:W-:Y:S01]  /*7f70*/  SHF.L.U32 R32, R50, 0x10, RZ ;  /* 0x0000001032207819 */ /* 0x000fe200000006ff */
[-C--:B------:R-:W-:Y:S02]  /*7f80*/  IMAD R4, R41, R40.reuse, R4 ;  /* 0x0000002829047224 */ /* 0x080fe400078e0204 */
[----:B------:R-:W-:Y:S01]  /*7f90*/  IMAD R25, R38, R29, RZ ;  /* 0x0000001d26197224 */ /* 0x000fe200078e02ff */
[----:B------:R-:W-:Y:S01]  /*7fa0*/  SHF.R.S32.HI R32, RZ, 0x18, R32 ;  /* 0x00000018ff207819 */ /* 0x000fe20000011420 */
[----:B------:R-:W-:Y:S02]  /*7fb0*/  IMAD R5, R42, R40, R5 ;  /* 0x000000282a057224 */ /* 0x000fe400078e0205 */
[----:B------:R-:W-:Y:S01]  /*7fc0*/  IMAD R29, R38, R33, RZ ;  /* 0x00000021261d7224 */ /* 0x000fe200078e02ff */
[----:B------:R-:W-:Y:S01]  /*7fd0*/  SHF.L.U32 R33, R50, 0x8, RZ ;  /* 0x0000000832217819 */ /* 0x000fe200000006ff */
[C---:B------:R-:W-:Y:S02]  /*7fe0*/  IMAD R11, R38.reuse, R11, RZ ;  /* 0x0000000b260b7224 */ /* 0x040fe400078e02ff */
[C---:B------:R-:W-:Y:S01]  /*7ff0*/  IMAD R10, R38.reuse, R14, RZ ;  /* 0x0000000e260a7224 */ /* 0x040fe200078e02ff */
[----:B------:R-:W-:Y:S01]  /*8000*/  SHF.R.S32.HI R33, RZ, 0x18, R33 ;  /* 0x00000018ff217819 */ /* 0x000fe20000011421 */
[----:B------:R-:W-:Y:S02]  /*8010*/  IMAD R6, R43, R40, R6 ;  /* 0x000000282b067224 */ /* 0x000fe400078e0206 */
[C---:B------:R-:W-:Y:S02]  /*8020*/  IMAD R14, R38.reuse, R18, RZ ;  /* 0x00000012260e7224 */ /* 0x040fe400078e02ff */
[C---:B------:R-:W-:Y:S02]  /*8030*/  IMAD R18, R38.reuse, R22, RZ ;  /* 0x0000001626127224 */ /* 0x040fe400078e02ff */
[----:B------:R-:W-:Y:S01]  /*8040*/  IMAD R11, R3, R40, R11 ;  /* 0x00000028030b7224 */ /* 0x000fe200078e020b */
[----:B------:R-:W-:Y:S01]  /*8050*/  PRMT R3, R51, 0x8880, RZ ;  /* 0x0000888033037816 */ /* 0x000fe200000000ff */
[C---:B------:R-:W-:Y:S02]  /*8060*/  IMAD R22, R38.reuse, R26, RZ ;  /* 0x0000001a26167224 */ /* 0x040fe400078e02ff */
[C---:B------:R-:W-:Y:S01]  /*8070*/  IMAD R26, R38.reuse, R30, RZ ;  /* 0x0000001e261a7224 */ /* 0x040fe200078e02ff */
[----:B------:R-:W-:Y:S01]  /*8080*/  I2IP.S8.S32.SAT R11, R11, R6, RZ ;  /* 0x000000060b0b7239 */ /* 0x000fe200000014ff */
[----:B------:R-:W-:Y:S01]  /*8090*/  IMAD R8, R7, R40, R8 ;  /* 0x0000002807087224 */ /* 0x000fe200078e0208 */
[----:B------:R-:W-:Y:S01]  /*80a0*/  SHF.L.U32 R6, R51, 0x10, RZ ;  /* 0x0000001033067819 */ /* 0x000fe200000006ff */
[----:B------:R-:W-:Y:S01]  /*80b0*/  IMAD R30, R38, R34, RZ ;  /* 0x00000022261e7224 */ /* 0x000fe200078e02ff */
[----:B------:R-:W-:Y:S01]  /*80c0*/  SHF.R.S32.HI R34, RZ, 0x18, R50 ;  /* 0x00000018ff227819 */ /* 0x000fe20000011432 */
[----:B------:R-:W-:Y:S01]  /*80d0*/  IMAD R9, R32, R40, R9 ;  /* 0x0000002820097224 */ /* 0x000fe200078e0209 */
[----:B------:R-:W-:Y:S01]  /*80e0*/  SHF.R.S32.HI R6, RZ, 0x18, R6 ;  /* 0x00000018ff067819 */ /* 0x000fe20000011406 */
[----:B------:R-:W-:Y:S01]  /*80f0*/  IMAD R15, R38, R15, RZ ;  /* 0x0000000f260f7224 */ /* 0x000fe200078e02ff */
[----:B------:R-:W-:Y:S01]  /*8100*/  I2IP.S8.S32.SAT R57, R5, R4, R11 ;  /* 0x0000000405397239 */ /* 0x000fe2000000140b */
[-C--:B------:R-:W-:Y:S01]  /*8110*/  IMAD R10, R33, R40.reuse, R10 ;  /* 0x00000028210a7224 */ /* 0x080fe200078e020a */
[----:B------:R-:W-:Y:S01]  /*8120*/  SHF.L.U32 R5, R45, 0x10, RZ ;  /* 0x000000102d057819 */ /* 0x000fe200000006ff */
[----:B------:R-:W-:Y:S01]  /*8130*/  IMAD.SHL.U32 R7, R51, 0x100, RZ ;  /* 0x0000010033077824 */ /* 0x000fe200078e00ff */
[----:B------:R-:W-:Y:S01]  /*8140*/  PRMT R4, R45, 0x8880, RZ ;  /* 0x000088802d047816 */ /* 0x000fe200000000ff */
[-C--:B------:R-:W-:Y:S01]  /*8150*/  IMAD R15, R34, R40.reuse, R15 ;  /* 0x00000028220f7224 */ /* 0x080fe200078e020f */
[----:B------:R-:W-:Y:S01]  /*8160*/  SHF.R.S32.HI R5, RZ, 0x18, R5 ;  /* 0x00000018ff057819 */ /* 0x000fe20000011405 */
[-C--:B------:R-:W-:Y:S01]  /*8170*/  IMAD R12, R3, R40.reuse, R12 ;  /* 0x00000028030c7224 */ /* 0x080fe200078e020c */
[----:B------:R-:W-:Y:S01]  /*8180*/  SHF.R.S32.HI R7, RZ, 0x18, R7 ;  /* 0x00000018ff077819 */ /* 0x000fe20000011407 */
[----:B------:R-:W-:Y:S01]  /*8190*/  IMAD R13, R6, R40, R13 ;  /* 0x00000028060d7224 */ /* 0x000fe200078e020d */
[----:B------:R-:W-:Y:S01]  /*81a0*/  I2IP.S8.S32.SAT R15, R15, R10, RZ ;  /* 0x0000000a0f0f7239 */ /* 0x000fe200000014ff */
[----:B------:R-:W-:Y:S01]  /*81b0*/  IMAD R19, R38, R19, RZ ;  /* 0x0000001326137224 */ /* 0x000fe200078e02ff */
[----:B------:R-:W-:Y:S01]  /*81c0*/  SHF.R.S32.HI R10, RZ, 0x18, R51 ;  /* 0x00000018ff0a7819 */ /* 0x000fe20000011433 */
[----:B------:R-:W-:Y:S01]  /*81d0*/  IMAD R14, R7, R40, R14 ;  /* 0x00000028070e7224 */ /* 0x000fe200078e020e */
[----:B------:R-:W-:Y:S01]  /*81e0*/  PRMT R3, R44, 0x8880, RZ ;  /* 0x000088802c037816 */ /* 0x000fe200000000ff */
[----:B------:R-:W-:Y:S01]  /*81f0*/  IMAD R23, R38, R23, RZ ;  /* 0x0000001726177224 */ /* 0x000fe200078e02ff */
[----:B------:R-:W-:Y:S01]  /*8200*/  I2IP.S8.S32.SAT R58, R9, R8, R15 ;  /* 0x00000008093a7239 */ /* 0x000fe2000000140f */
[-C--:B------:R-:W-:Y:S02]  /*8210*/  IMAD R19, R10, R40.reuse, R19 ;  /* 0x000000280a137224 */ /* 0x080fe400078e0213 */
[-C--:B------:R-:W-:Y:S01]  /*8220*/  IMAD R16, R3, R40.reuse, R16 ;  /* 0x0000002803107224 */ /* 0x080fe200078e0210 */
[----:B------:R-:W-:Y:S01]  /*8230*/  SHF.R.S32.HI R3, RZ, 0x18, R44 ;  /* 0x00000018ff037819 */ /* 0x000fe2000001142c */
[----:B------:R-:W-:Y:S01]  /*8240*/  IMAD R17, R0, R40, R17 ;  /* 0x0000002800117224 */ /* 0x000fe200078e0211 */
[----:B------:R-:W-:Y:S01]  /*8250*/  I2IP.S8.S32.SAT R14, R19, R14, RZ ;  /* 0x0000000e130e7239 */ /* 0x000fe200000014ff */
[----:B------:R-:W-:Y:S02]  /*8260*/  IMAD.SHL.U32 R0, R45, 0x100, RZ ;  /* 0x000001002d007824 */ /* 0x000fe400078e00ff */
[-C--:B------:R-:W-:Y:S01]  /*8270*/  IMAD R18, R2, R40.reuse, R18 ;  /* 0x0000002802127224 */ /* 0x080fe200078e0212 */
[----:B------:R-:W-:Y:S01]  /*8280*/  SHF.R.S32.HI R2, RZ, 0x18, R45 ;  /* 0x00000018ff027819 */ /* 0x000fe2000001142d */
[-C--:B------:R-:W-:Y:S01]  /*8290*/  IMAD R23, R3, R40.reuse, R23 ;  /* 0x0000002803177224 */ /* 0x080fe200078e0217 */
[----:B------:R-:W-:Y:S01]  /*82a0*/  SHF.R.S32.HI R0, RZ, 0x18, R0 ;  /* 0x00000018ff007819 */ /* 0x000fe20000011400 */
[-C--:B------:R-:W-:Y:S01]  /*82b0*/  IMAD R20, R4, R40.reuse, R20 ;  /* 0x0000002804147224 */ /* 0x080fe200078e0214 */
[C---:B------:R-:W-:Y:S01]  /*82c0*/  SHF.L.U32 R4, R46.reuse, 0x10, RZ ;  /* 0x000000102e047819 */ /* 0x040fe200000006ff */
[-C--:B------:R-:W-:Y:S01]  /*82d0*/  IMAD R21, R5, R40.reuse, R21 ;  /* 0x0000002805157224 */ /* 0x080fe200078e0215 */
[----:B------:R-:W-:Y:S01]  /*82e0*/  PRMT R3, R46, 0x8880, RZ ;  /* 0x000088802e037816 */ /* 0x000fe200000000ff */
[----:B------:R-:W-:Y:S01]  /*82f0*/  IMAD R27, R38, R27, RZ ;  /* 0x0000001b261b7224 */ /* 0x000fe200078e02ff */
[----:B------:R-:W-:Y:S01]  /*8300*/  SHF.L.U32 R5, R46, 0x8, RZ ;  /* 0x000000082e057819 */ /* 0x000fe200000006ff */
[-C--:B------:R-:W-:Y:S01]  /*8310*/  IMAD R22, R0, R40.reuse, R22 ;  /* 0x0000002800167224 */ /* 0x080fe200078e0216 */
[----:B------:R-:W-:Y:S01]  /*8320*/  SHF.R.S32.HI R4, RZ, 0x18, R4 ;  /* 0x00000018ff047819 */ /* 0x000fe20000011404 */
[-C--:B------:R-:W-:Y:S01]  /*8330*/  IMAD R27, R2, R40.reuse, R27 ;  /* 0x00000028021b7224 */ /* 0x080fe200078e021b */
[----:B------:R-:W-:Y:S01]  /*8340*/  SHF.R.S32.HI R5, RZ, 0x18, R5 ;  /* 0x00000018ff057819 */ /* 0x000fe20000011405 */
[-C--:B------:R-:W-:Y:S01]  /*8350*/  IMAD R24, R3, R40.reuse, R24 ;  /* 0x0000002803187224 */ /* 0x080fe200078e0218 */
[C---:B------:R-:W-:Y:S01]  /*8360*/  SHF.L.U32 R3, R47.reuse, 0x10, RZ ;  /* 0x000000102f037819 */ /* 0x040fe200000006ff */
[-C--:B------:R-:W-:Y:S01]  /*8370*/  IMAD R25, R4, R40.reuse, R25 ;  /* 0x0000002804197224 */ /* 0x080fe200078e0219 */
[----:B------:R-:W-:Y:S01]  /*8380*/  SHF.R.S32.HI R0, RZ, 0x18, R46 ;  /* 0x00000018ff007819 */ /* 0x000fe2000001142e */
[----:B------:R-:W-:Y:S01]  /*8390*/  IMAD R31, R38, R31, RZ ;  /* 0x0000001f261f7224 */ /* 0x000fe200078e02ff */
[----:B------:R-:W-:Y:S01]  /*83a0*/  PRMT R2, R47, 0x8880, RZ ;  /* 0x000088802f027816 */ /* 0x000fe200000000ff */
[-C--:B------:R-:W-:Y:S01]  /*83b0*/  IMAD R26, R5, R40.reuse, R26 ;  /* 0x00000028051a7224 */ /* 0x080fe200078e021a */
[----:B------:R-:W-:Y:S01]  /*83c0*/  SHF.L.U32 R4, R47, 0x8, RZ ;  /* 0x000000082f047819 */ /* 0x000fe200000006ff */
[-C--:B------:R-:W-:Y:S01]  /*83d0*/  IMAD R31, R0, R40.reuse, R31 ;  /* 0x00000028001f7224 */ /* 0x080fe200078e021f */
[----:B------:R-:W-:Y:S01]  /*83e0*/  SHF.R.S32.HI R3, RZ, 0x18, R3 ;  /* 0x00000018ff037819 */ /* 0x000fe20000011403 */
[-C--:B------:R-:W-:Y:S01]  /*83f0*/  IMAD R28, R2, R40.reuse, R28 ;  /* 0x00000028021c7224 */ /* 0x080fe200078e021c */
[----:B------:R-:W-:Y:S01]  /*8400*/  SHF.R.S32.HI R4, RZ, 0x18, R4 ;  /* 0x00000018ff047819 */ /* 0x000fe20000011404 */
[----:B------:R-:W-:Y:S01]  /*8410*/  IMAD R35, R38, R35, RZ ;  /* 0x0000002326237224 */ /* 0x000fe200078e02ff */
[----:B------:R-:W-:Y:S01]  /*8420*/  SHF.R.S32.HI R5, RZ, 0x18, R47 ;  /* 0x00000018ff057819 */ /* 0x000fe2000001142f */
[----:B------:R-:W-:Y:S01]  /*8430*/  IMAD R29, R3, R40, R29 ;  /* 0x00000028031d7224 */ /* 0x000fe200078e021d */
[----:B------:R-:W-:Y:S01]  /*8440*/  I2IP.S8.S32.SAT R59, R13, R12, R14 ;  /* 0x0000000c0d3b7239 */ /* 0x000fe2000000140e */
[----:B------:R-:W-:Y:S01]  /*8450*/  IMAD R30, R4, R40, R30 ;  /* 0x00000028041e7224 */ /* 0x000fe200078e021e */
[----:B------:R-:W-:Y:S01]  /*8460*/  I2IP.S8.S32.SAT R18, R23, R18, RZ ;  /* 0x0000001217127239 */ /* 0x000fe200000014ff */
[----:B------:R-:W-:Y:S01]  /*8470*/  IMAD R35, R5, R40, R35 ;  /* 0x0000002805237224 */ /* 0x000fe200078e0223 */
[----:B------:R-:W-:Y:S01]  /*8480*/  I2IP.S8.S32.SAT R22, R27, R22, RZ ;  /* 0x000000161b167239 */ /* 0x000fe200000014ff */
[----:B------:R1:W-:Y:S01]  /*8490*/  STS.128 [R69+UR44+0x5400], R56 ;  /* 0x0054003845007988 */ /* 0x0003e20008000c2c */
[----:B------:R-:W-:Y:S02]  /*84a0*/  I2IP.S8.S32.SAT R26, R31, R26, RZ ;  /* 0x0000001a1f1a7239 */ /* 0x000fe400000014ff */
[----:B------:R-:W-:Y:S02]  /*84b0*/  I2IP.S8.S32.SAT R19, R35, R30, RZ ;  /* 0x0000001e23137239 */ /* 0x000fe400000014ff */
[----:B------:R-:W-:Y:S02]  /*84c0*/  I2IP.S8.S32.SAT R16, R17, R16, R18 ;  /* 0x0000001011107239 */ /* 0x000fe40000001412 */
[----:B------:R-:W-:Y:S02]  /*84d0*/  I2IP.S8.S32.SAT R17, R21, R20, R22 ;  /* 0x0000001415117239 */ /* 0x000fe40000001416 */
        /* <DEDUP_REMOVED lines=13> */
[----:B------:R-:W-:Y:S02]  /*85b0*/  UIADD3 UR4, UP0, UPT, UR62, 0x680, URZ ;  /* 0x000006803e047890 */ /* 0x000fe4000ff1e0ff */
[----:B------:R-:W-:Y:S02]  /*85c0*/  UIADD3 UR9, UPT, UPT, UR49, 0x40, URZ ;  /* 0x0000004031097890 */ /* 0x000fe4000fffe0ff */
[----:B------:R-:W-:Y:S02]  /*85d0*/  UIADD3 UR8, UPT, UPT, UR44, 0x5400, URZ ;  /* 0x000054002c087890 */ /* 0x000fe4000fffe0ff */
[----:B------:R-:W-:Y:S01]  /*85e0*/  UIADD3.X UR5, UPT, UPT, URZ, UR63, URZ, UP0, !UPT ;  /* 0x0000003fff057290 */ /* 0x000fe200087fe4ff */
[----:B------:R-:W-:Y:S01]  /*85f0*/  UMOV UR10, UR50 ;  /* 0x00000032000a7c82 */ /* 0x000fe20008000000 */
[----:B------:R-:W-:Y:S07]  /*8600*/  UMOV UR11, UR36 ;  /* 0x00000024000b7c82 */ /* 0x000fee0008000000 */
[----:B------:R2:W-:Y:S01]  /*8610*/  UTMASTG.3D [UR8], [UR4] ;  /* 0x00000008040073b5 */ /* 0x0005e20008010000 */
[----:B------:R0:W-:Y:S01]  /*8620*/  UTMACMDFLUSH ;  /* 0x00000000000079b7 */ /* 0x0001e20000000000 */
[----:B--2---:R-:W-:Y:S04]  /*8630*/  DEPBAR.LE SB0, 0x1 ;  /* 0x000080400000791a */ /* 0x004fe80000000000 */
.L_x_131:
[----:B------:R-:W-:Y:S05]  /*8640*/  BSYNC.RECONVERGENT B0 ;  /* 0x0000000000007941 */ /* 0x000fea0003800200 */
.L_x_130:
        /* <DEDUP_REMOVED lines=14> */
.L_x_135:
[----:B------:R-:W-:Y:S05]  /*8730*/  BSYNC B0 ;  /* 0x0000000000007941 */ /* 0x000fea0003800000 */
.L_x_134:
[----:B------:R-:W-:Y:S01]  /*8740*/  ISETP.NE.AND P0, PT, R54, RZ, PT ;  /* 0x000000ff3600720c */ /* 0x000fe20003f05270 */
[----:B------:R-:W-:Y:S11]  /*8750*/  VIADD R82, R82, 0x1 ;  /* 0x0000000152527836 */ /* 0x000ff60000000000 */
[----:B------:R-:W-:Y:S01]  /*8760*/  @!UPT UIADD3 URZ, UPT, UPT, URZ, URZ, URZ ;  /* 0x000000fffffff290 */ /* 0x000fe2000fffe0ff */
[----:B------:R3:W4:Y:S04]  /*8770*/  @P0 LDS.128 R44, [R2+0x410] ;  /* 0x00041000022c0984 */ /* 0x0007280000000c00 */
[----:B------:R1:W1:Y:S01]  /*8780*/  @P0 LDS.128 R48, [R3+0x400] ;  /* 0x0004000003300984 */ /* 0x0002620000000c00 */
        /* <DEDUP_REMOVED lines=8> */
[----:B---3--:R-:W-:Y:S02]  /*8810*/  VIADD R2, R0, 0x160 ;  /* 0x0000016000027836 */ /* 0x008fe40000000000 */
[----:B--2---:R-:W-:Y:S05]  /*8820*/  IMAD.U32 R0, RZ, RZ, UR45 ;  /* 0x0000002dff007e24 */ /* 0x004fea000f8e00ff */
[----:B------:R-:W-:Y:S04]  /*8830*/  PRMT R0, R0, 0x654, R2 ;  /* 0x0000065400007816 */ /* 0x000fe80000000002 */
[----:B-----5:R2:W-:Y:S02]  /*8840*/  SYNCS.ARRIVE.TRANS64.RED.A1T0 RZ, [R0+URZ], RZ ;  /* 0x000000ff00ff79a7 */ /* 0x0205e400081004ff */
[----:B--2---:R-:W-:Y:S04]  /*8850*/  SEL R0, RZ, 0x1, P0 ;  /* 0x00000001ff007807 */ /* 0x004fe80000000000 */
[----:B-1--4-:R-:W-:Y:S02]  /*8860*/  LOP3.LUT R81, R81, R0, RZ, 0x3c, !PT ;  /* 0x0000000051517212 */ /* 0x012fe400078e3cff */
.L_x_133:
[----:B------:R-:W-:Y:S05]  /*8870*/  BSYNC B1 ;  /* 0x0000000000017941 */ /* 0x000fea0003800000 */
.L_x_132:
        /* <DEDUP_REMOVED lines=21> */
.L_x_137:
        /* <DEDUP_REMOVED lines=36> */
[----:B------:R-:W-:Y:S01]  /*8c10*/  SHF.L.U32 R0, R44, 0x10, RZ ;  /* 0x000000102c007819 */ /* 0x000fe200000006ff */
        /* <DEDUP_REMOVED lines=110> */
[----:B------:R-:W-:Y:S02]  /*9300*/  UIADD3 UR4, UPT, UPT, UR44, 0x4400, URZ ;  /* 0x000044002c047890 */ /* 0x000fe4000fffe0ff */
[----:B------:R-:W-:Y:S01]  /*9310*/  UIADD3 UR9, UPT, UPT, UR49, 0x80, URZ ;  /* 0x0000008031097890 */ /* 0x000fe2000fffe0ff */
[----:B------:R-:W-:Y:S01]  /*9320*/  UMOV UR10, UR50 ;  /* 0x00000032000a7c82 */ /* 0x000fe20008000000 */
[----:B------:R-:W-:Y:S02]  /*9330*/  UMOV UR11, UR36 ;  /* 0x00000024000b7c82 */ /* 0x000fe40008000000 */
        /* <DEDUP_REMOVED lines=8> */
.L_x_139:
[----:B------:R-:W-:Y:S05]  /*93c0*/  BSYNC.RECONVERGENT B0 ;  /* 0x0000000000007941 */ /* 0x000fea0003800200 */
.L_x_138:
        /* <DEDUP_REMOVED lines=14> */
.L_x_143:
[----:B------:R-:W-:Y:S05]  /*94b0*/  BSYNC B0 ;  /* 0x0000000000007941 */ /* 0x000fea0003800000 */
.L_x_142:
        /* <DEDUP_REMOVED lines=18> */
.L_x_141:
[----:B------:R-:W-:Y:S05]  /*95e0*/  BSYNC B1 ;  /* 0x0000000000017941 */ /* 0x000fea0003800000 */
.L_x_140:
        /* <DEDUP_REMOVED lines=21> */
.L_x_145:
[----:B------:R-:W-:Y:S01]  /*9740*/  ISETP.NE.AND P0, PT, R87, RZ, PT ;  /* 0x000000ff5700720c */ /* 0x000fe20003f05270 */
[----:B------:R-:W-:Y:S05]  /*9750*/  WARPSYNC.ALL ;  /* 0x0000000000007948 */ /* 0x000fea0003800000 */
[----:B------:R-:W-:Y:S01]  /*9760*/  IMAD.SHL.U32 R66, R49, 0x100, RZ ;  /* 0x0000010031427824 */ /* 0x000fe200078e00ff */
[----:B------:R-:W-:Y:S01]  /*9770*/  R2UR UR4, R39 ;  /* 0x00000000270472ca */ /* 0x000fe200000e0000 */
[----:B------:R-:W-:Y:S01]  /*9780*/  IMAD.SHL.U32 R60, R51, 0x100, RZ ;  /* 0x00000100333c7824 */ /* 0x000fe200078e00ff */
[C---:B------:R-:W-:Y:S01]  /*9790*/  SHF.L.U32 R2, R48.reuse, 0x10, RZ ;  /* 0x0000001030027819 */ /* 0x040fe200000006ff */
[----:B----4-:R-:W-:Y:S01]  /*97a0*/  IMAD.SHL.U32 R54, R45, 0x100, RZ ;  /* 0x000001002d367824 */ /* 0x010fe200078e00ff */
[C---:B------:R-:W-:Y:S01]  /*97b0*/  PRMT R0, R48.reuse, 0x8880, RZ ;  /* 0x0000888030007816 */ /* 0x040fe200000000ff */
[----:B------:R-:W-:Y:S01]  /*97c0*/  BSSY.RECONVERGENT B0, `(.L_x_146) ;  /* 0x000009e000007945 */ /* 0x000fe20003800200 */
[----:B------:R-:W-:Y:S02]  /*97d0*/  SHF.L.U32 R3, R48, 0x8, RZ ;  /* 0x0000000830037819 */ /* 0x000fe400000006ff */
[----:B------:R-:W-:Y:S02]  /*97e0*/  SHF.R.S32.HI R2, RZ, 0x18, R2 ;  /* 0x00000018ff027819 */ /* 0x000fe40000011402 */
[----:B------:R-:W-:Y:S02]  /*97f0*/  PRMT R68, R49, 0x8880, RZ ;  /* 0x0000888031447816 */ /* 0x000fe400000000ff */
[----:B------:R-:W-:Y:S01]  /*9800*/  SHF.R.S32.HI R3, RZ, 0x18, R3 ;  /* 0x00000018ff037819 */ /* 0x000fe20000011403 */
[----:B-1----:R-:W-:Y:S01]  /*9810*/  LDTM.16dp32bit_t0_t15.x32 R4, tmem[UR4+0xc0] ;  /* 0x0000c004000479ee */ /* 0x002fe20008a80000 */
[----:B------:R-:W1:Y:S01]  /*9820*/  LDTM.16dp32bit_t16_t31.x32 R4, tmem[UR4+0xe0] ;  /* 0x0000e004000479ee */ /* 0x000e620008aa0000 */
[----:B------:R-:W-:Y:S01]  /*9830*/  NOP ;  /* 0x0000000000007918 */ /* 0x000fe20000000000 */
[----:B------:R-:W-:Y:S02]  /*9840*/  SHF.L.U32 R63, R50, 0x8, RZ ;  /* 0x00000008323f7819 */ /* 0x000fe400000006ff */
[C---:B------:R-:W-:Y:S02]  /*9850*/  PRMT R62, R51.reuse, 0x8880, RZ ;  /* 0x00008880333e7816 */ /* 0x040fe400000000ff */
[----:B------:R-:W-:Y:S02]  /*9860*/  SHF.L.U32 R61, R51, 0x10, RZ ;  /* 0x00000010333d7819 */ /* 0x000fe400000006ff */
[----:B------:R-:W-:Y:S02]  /*9870*/  R2UR UR5, R52 ;  /* 0x00000000340572ca */ /* 0x000fe400000e0000 */
[----:B------:R-:W-:Y:S01]  /*9880*/  SHF.R.S32.HI R39, RZ, 0x18, R48 ;  /* 0x00000018ff277819 */ /* 0x000fe20000011430 */
[----:B------:R-:W-:Y:S01]  /*9890*/  IMAD.SHL.U32 R48, R47, 0x100, RZ ;  /* 0x000001002f307824 */ /* 0x000fe200078e00ff */
[----:B------:R-:W-:Y:S02]  /*98a0*/  SHF.L.U32 R67, R49, 0x10, RZ ;  /* 0x0000001031437819 */ /* 0x000fe400000006ff */
[C---:B------:R-:W-:Y:S02]  /*98b0*/  PRMT R65, R50.reuse, 0x8880, RZ ;  /* 0x0000888032417816 */ /* 0x040fe400000000ff */
[----:B------:R-:W-:Y:S02]  /*98c0*/  SHF.R.S32.HI R41, RZ, 0x18, R49 ;  /* 0x00000018ff297819 */ /* 0x000fe40000011431 */
[----:B------:R-:W-:Y:S02]  /*98d0*/  SHF.L.U32 R64, R50, 0x10, RZ ;  /* 0x0000001032407819 */ /* 0x000fe400000006ff */
[----:B------:R-:W-:Y:S01]  /*98e0*/  SHF.R.S32.HI R42, RZ, 0x18, R50 ;  /* 0x00000018ff2a7819 */ /* 0x000fe20000011432 */
[----:B------:R-:W-:Y:S01]  /*98f0*/  UIADD3 UR4, UPT, UPT, UR5, 0x1d0, URZ ;  /* 0x000001d005047890 */ /* 0x000fe2000fffe0ff */
[----:B------:R-:W-:Y:S01]  /*9900*/  PRMT R59, R44, 0x8880, RZ ;  /* 0x000088802c3b7816 */ /* 0x000fe200000000ff */
[C---:B-1----:R-:W-:Y:S02]  /*9910*/  IMAD R4, R38.reuse, R4, RZ ;  /* 0x0000000426047224 */ /* 0x042fe400078e02ff */
[----:B------:R-:W-:Y:S01]  /*9920*/  UPRMT UR4, UR45, 0x654, UR4 ;  /* 0x000006542d047896 */ /* 0x000fe20008000004 */
[C---:B------:R-:W-:Y:S01]  /*9930*/  IMAD R5, R38.reuse, R5, RZ ;  /* 0x0000000526057224 */ /* 0x040fe200078e02ff */
[----:B------:R-:W-:Y:S01]  /*9940*/  SHF.R.S32.HI R43, RZ, 0x18, R51 ;  /* 0x00000018ff2b7819 */ /* 0x000fe20000011433 */
[----:B------:R-:W-:Y:S01]  /*9950*/  IMAD R6, R38, R6, RZ ;  /* 0x0000000626067224 */ /* 0x000fe200078e02ff */
[----:B------:R-:W-:Y:S01]  /*9960*/  SHF.L.U32 R51, R46, 0x8, RZ ;  /* 0x000000082e337819 */ /* 0x000fe200000006ff */
[----:B------:R-:W-:Y:S01]  /*9970*/  IMAD R4, R0, R40, R4 ;  /* 0x0000002800047224 */ /* 0x000fe200078e0204 */
[----:B------:R-:W-:Y:S01]  /*9980*/  MOV R0, R68 ;  /* 0x0000004400007202 */ /* 0x000fe20000000f00 */
[----:B------:R-:W-:Y:S01]  /*9990*/  IMAD R7, R38, R7, RZ ;  /* 0x0000000726077224 */ /* 0x000fe200078e02ff */
[----:B------:R-:W-:Y:S01]  /*99a0*/  SHF.L.U32 R58, R44, 0x10, RZ ;  /* 0x000000102c3a7819 */ /* 0x000fe200000006ff */
[-C--:B------:R-:W-:Y:S01]  /*99b0*/  IMAD R5, R2, R40.reuse, R5 ;  /* 0x0000002802057224 */ /* 0x080fe200078e0205 */
[----:B------:R-:W-:Y:S01]  /*99c0*/  SYNCS.ARRIVE.TRANS64.RED.A1T0 RZ, [UR4], RZ ;  /* 0x000000ffffff79a7 */ /* 0x000fe20008100404 */
[----:B------:R-:W-:Y:S01]  /*99d0*/  IMAD R6, R3, R40, R6 ;  /* 0x0000002803067224 */ /* 0x000fe200078e0206 */
[----:B------:R-:W-:Y:S01]  /*99e0*/  SHF.R.S32.HI R2, RZ, 0x18, R67 ;  /* 0x00000018ff027819 */ /* 0x000fe20000011443 */
[C---:B------:R-:W-:Y:S01]  /*99f0*/  IMAD R8, R38.reuse, R8, RZ ;  /* 0x0000000826087224 */ /* 0x040fe200078e02ff */
[----:B------:R-:W-:Y:S01]  /*9a00*/  SHF.R.S32.HI R3, RZ, 0x18, R66 ;  /* 0x00000018ff037819 */ /* 0x000fe20000011442 */
[-C--:B------:R-:W-:Y:S01]  /*9a10*/  IMAD R7, R39, R40.reuse, R7 ;  /* 0x0000002827077224 */ /* 0x080fe200078e0207 */
[----:B------:R-:W-:Y:S01]  /*9a20*/  MOV R39, R65 ;  /* 0x0000004100277202 */ /* 0x000fe20000000f00 */
[----:B------:R-:W-:Y:S01]  /*9a30*/  IMAD R9, R38, R9, RZ ;  /* 0x0000000926097224 */ /* 0x000fe200078e02ff */
[C---:B------:R-:W-:Y:S01]  /*9a40*/  PRMT R56, R45.reuse, 0x8880, RZ ;  /* 0x000088802d387816 */ /* 0x040fe200000000ff */
[----:B------:R-:W-:Y:S01]  /*9a50*/  IMAD R8, R0, R40, R8 ;  /* 0x0000002800087224 */ /* 0x000fe200078e0208 */
[----:B------:R-:W-:Y:S01]  /*9a60*/  SHF.L.U32 R55, R45, 0x10, RZ ;  /* 0x000000102d377819 */ /* 0x000fe200000006ff */
[----:B------:R-:W-:Y:S01]  /*9a70*/  IMAD R10, R38, R10, RZ ;  /* 0x0000000a260a7224 */ /* 0x000fe200078e02ff */
[----:B------:R-:W-:Y:S01]  /*9a80*/  PRMT R53, R46, 0x8880, RZ ;  /* 0x000088802e357816 */ /* 0x000fe200000000ff */
[----:B------:R-:W-:Y:S01]  /*9a90*/  IMAD R9, R2, R40, R9 ;  /* 0x0000002802097224 */ /* 0x000fe200078e0209 */
[----:B------:R-:W-:Y:S01]  /*9aa0*/  SHF.R.S32.HI R45, RZ, 0x18, R45 ;  /* 0x00000018ff2d7819 */ /* 0x000fe2000001142d */
[----:B------:R-:W-:Y:S01]  /*9ab0*/  IMAD R0, R38, R20, RZ ;  /* 0x0000001426007224 */ /* 0x000fe200078e02ff */
[----:B------:R-:W-:Y:S01]  /*9ac0*/  SHF.L.U32 R52, R46, 0x10, RZ ;  /* 0x000000102e347819 */ /* 0x000fe200000006ff */
[C---:B------:R-:W-:Y:S01]  /*9ad0*/  IMAD R11, R38.reuse, R11, RZ ;  /* 0x0000000b260b7224 */ /* 0x040fe200078e02ff */
[C---:B------:R-:W-:Y:S01]  /*9ae0*/  PRMT R50, R47.reuse, 0x8880, RZ ;  /* 0x000088802f327816 */ /* 0x040fe200000000ff */
[C---:B------:R-:W-:Y:S01]  /*9af0*/  IMAD R2, R38.reuse, R21, RZ ;  /* 0x0000001526027224 */ /* 0x040fe200078e02ff */
[----:B------:R-:W-:Y:S01]  /*9b00*/  SHF.R.S32.HI R46, RZ, 0x18, R46 ;  /* 0x00000018ff2e7819 */ /* 0x000fe2000001142e */
[C---:B------:R-:W-:Y:S01]  /*9b10*/  IMAD R20, R38.reuse, R24, RZ ;  /* 0x0000001826147224 */ /* 0x040fe200078e02ff */
[----:B------:R-:W-:Y:S01]  /*9b20*/  SHF.L.U32 R49, R47, 0x10, RZ ;  /* 0x000000102f317819 */ /* 0x000fe200000006ff */
[C---:B------:R-:W-:Y:S01]  /*9b30*/  IMAD R21, R38.reuse, R25, RZ ;  /* 0x0000001926157224 */ /* 0x040fe200078e02ff */
[----:B------:R-:W-:Y:S01]  /*9b40*/  SHF.R.S32.HI R47, RZ, 0x18, R47 ;  /* 0x00000018ff2f7819 */ /* 0x000fe2000001142f */
[----:B------:R-:W-:Y:S01]  /*9b50*/  IMAD R24, R38, R28, RZ ;  /* 0x0000001c26187224 */ /* 0x000fe200078e02ff */
[----:B------:R-:W-:Y:S01]  /*9b60*/  SHF.L.U32 R57, R44, 0x8, RZ ;  /* 0x000000082c397819 */ /* 0x000fe200000006ff */
[----:B------:R-:W-:Y:S01]  /*9b70*/  IMAD R10, R3, R40, R10 ;  /* 0x00000028030a7224 */ /* 0x000fe200078e020a */
[----:B------:R-:W-:Y:S01]  /*9b80*/  SHF.R.S32.HI R44, RZ, 0x18, R44 ;  /* 0x00000018ff2c7819 */ /* 0x000fe2000001142c */
[----:B------:R-:W-:Y:S01]  /*9b90*/  IMAD R12, R38, R12, RZ ;  /* 0x0000000c260c7224 */ /* 0x000fe200078e02ff */
[----:B------:R-:W-:Y:S01]  /*9ba0*/  IADD3 R36, PT, PT, R36, 0x1, RZ ;  /* 0x0000000124247810 */ /* 0x000fe20007ffe0ff */
[C---:B------:R-:W-:Y:S02]  /*9bb0*/  IMAD R25, R38.reuse, R29, RZ ;  /* 0x0000001d26197224 */ /* 0x040fe400078e02ff */
[C---:B------:R-:W-:Y:S01]  /*9bc0*/  IMAD R28, R38.reuse, R32, RZ ;  /* 0x00000020261c7224 */ /* 0x040fe200078e02ff */
[----:B------:R-:W-:Y:S01]  /*9bd0*/  SHF.R.S32.HI R32, RZ, 0x18, R64 ;  /* 0x00000018ff207819 */ /* 0x000fe20000011440 */
[C---:B------:R-:W-:Y:S01]  /*9be0*/  IMAD R29, R38.reuse, R33, RZ ;  /* 0x00000021261d7224 */ /* 0x040fe200078e02ff */
[----:B------:R-:W-:Y:S01]  /*9bf0*/  I2IP.S8.S32.SAT R33, R7, R6, RZ ;  /* 0x0000000607217239 */ /* 0x000fe200000014ff */
[----:B------:R-:W-:Y:S01]  /*9c00*/  IMAD R11, R41, R40, R11 ;  /* 0x00000028290b7224 */ /* 0x000fe200078e020b */
[----:B------:R-:W-:Y:S01]  /*9c10*/  SHF.R.S32.HI R6, RZ, 0x18, R63 ;  /* 0x00000018ff067819 */ /* 0x000fe2000001143f */
[C---:B------:R-:W-:Y:S01]  /*9c20*/  IMAD R13, R38.reuse, R13, RZ ;  /* 0x0000000d260d7224 */ /* 0x040fe200078e02ff */
[----:B------:R-:W-:Y:S01]  /*9c30*/  MOV R7, R62 ;  /* 0x0000003e00077202 */ /* 0x000fe20000000f00 */
[C---:B------:R-:W-:Y:S02]  /*9c40*/  IMAD R14, R38.reuse, R14, RZ ;  /* 0x0000000e260e7224 */ /* 0x040fe400078e02ff */
[C---:B------:R-:W-:Y:S02]  /*9c50*/  IMAD R3, R38.reuse, R22, RZ ;  /* 0x0000001626037224 */ /* 0x040fe400078e02ff */
[----:B------:R-:W-:Y:S02]  /*9c60*/  IMAD R12, R39, R40, R12 ;  /* 0x00000028270c7224 */ /* 0x000fe400078e020c */
[C---:B------:R-:W-:Y:S02]  /*9c70*/  IMAD R22, R38.reuse, R26, RZ ;  /* 0x0000001a26167224 */ /* 0x040fe400078e02ff */
[C---:B------:R-:W-:Y:S02]  /*9c80*/  IMAD R15, R38.reuse, R15, RZ ;  /* 0x0000000f260f7224 */ /* 0x040fe400078e02ff */
[----:B------:R-:W-:Y:S02]  /*9c90*/  IMAD R26, R38, R30, RZ ;  /* 0x0000001e261a7224 */ /* 0x000fe400078e02ff */
[----:B------:R-:W-:Y:S02]  /*9ca0*/  IMAD R13, R32, R40, R13 ;  /* 0x00000028200d7224 */ /* 0x000fe400078e020d */
[C---:B------:R-:W-:Y:S01]  /*9cb0*/  IMAD R30, R38.reuse, R34, RZ ;  /* 0x00000022261e7224 */ /* 0x040fe200078e02ff */
[----:B------:R-:W-:Y:S01]  /*9cc0*/  I2IP.S8.S32.SAT R34, R11, R10, RZ ;  /* 0x0000000a0b227239 */ /* 0x000fe200000014ff */
[----:B------:R-:W-:Y:S01]  /*9cd0*/  IMAD R16, R38, R16, RZ ;  /* 0x0000001026107224 */ /* 0x000fe200078e02ff */
[----:B------:R-:W-:Y:S01]  /*9ce0*/  SHF.R.S32.HI R10, RZ, 0x18, R61 ;  /* 0x00000018ff0a7819 */ /* 0x000fe2000001143d */
[----:B------:R-:W-:Y:S01]  /*9cf0*/  IMAD R14, R6, R40, R14 ;  /* 0x00000028060e7224 */ /* 0x000fe200078e020e */
[----:B------:R-:W-:Y:S01]  /*9d00*/  I2IP.S8.S32.SAT R61, R9, R8, R34 ;  /* 0x00000008093d7239 */ /* 0x000fe20000001422 */
[----:B------:R-:W-:Y:S01]  /*9d10*/  IMAD R17, R38, R17, RZ ;  /* 0x0000001126117224 */ /* 0x000fe200078e02ff */
[----:B------:R-:W-:Y:S01]  /*9d20*/  SHF.R.S32.HI R11, RZ, 0x18, R60 ;  /* 0x00000018ff0b7819 */ /* 0x000fe2000001143c */
[----:B------:R-:W-:Y:S01]  /*9d30*/  IMAD R15, R42, R40, R15 ;  /* 0x000000282a0f7224 */ /* 0x000fe200078e020f */
[----:B------:R-:W-:Y:S01]  /*9d40*/  I2IP.S8.S32.SAT R60, R5, R4, R33 ;  /* 0x00000004053c7239 */ /* 0x000fe20000001421 */
[C---:B------:R-:W-:Y:S01]  /*9d50*/  IMAD R18, R38.reuse, R18, RZ ;  /* 0x0000001226127224 */ /* 0x040fe200078e02ff */
[----:B------:R-:W-:Y:S01]  /*9d60*/  SHF.R.S32.HI R5, RZ, 0x18, R58 ;  /* 0x00000018ff057819 */ /* 0x000fe2000001143a */
[----:B------:R-:W-:Y:S01]  /*9d70*/  IMAD R16, R7, R40, R16 ;  /* 0x0000002807107224 */ /* 0x000fe200078e0210 */
[----:B------:R-:W-:Y:S01]  /*9d80*/  I2IP.S8.S32.SAT R14, R15, R14, RZ ;  /* 0x0000000e0f0e7239 */ /* 0x000fe200000014ff */
[----:B------:R-:W-:Y:S01]  /*9d90*/  IMAD R19, R38, R19, RZ ;  /* 0x0000001326137224 */ /* 0x000fe200078e02ff */
[----:B------:R-:W-:Y:S01]  /*9da0*/  SHF.R.S32.HI R7, RZ, 0x18, R48 ;  /* 0x00000018ff077819 */ /* 0x000fe20000011430 */
[----:B------:R-:W-:Y:S01]  /*9db0*/  IMAD R17, R10, R40, R17 ;  /* 0x000000280a117224 */ /* 0x000fe200078e0211 */
[----:B------:R-:W-:Y:S01]  /*9dc0*/  I2IP.S8.S32.SAT R62, R13, R12, R14 ;  /* 0x0000000c0d3e7239 */ /* 0x000fe2000000140e */
[-C--:B------:R-:W-:Y:S01]  /*9dd0*/  IMAD R18, R11, R40.reuse, R18 ;  /* 0x000000280b127224 */ /* 0x080fe200078e0212 */
[----:B------:R-:W-:Y:S01]  /*9de0*/  SHF.R.S32.HI R6, RZ, 0x18, R57 ;  /* 0x00000018ff067819 */ /* 0x000fe20000011439 */
[----:B------:R-:W-:Y:S02]  /*9df0*/  IMAD.MOV.U32 R4, RZ, RZ, R59 ;  /* 0x000000ffff047224 */ /* 0x000fe400078e003b */
[-C--:B------:R-:W-:Y:S02]  /*9e00*/  IMAD R19, R43, R40.reuse, R19 ;  /* 0x000000282b137224 */ /* 0x080fe400078e0213 */
[----:B------:R-:W-:Y:S01]  /*9e10*/  IMAD R0, R4, R40, R0 ;  /* 0x0000002804007224 */ /* 0x000fe200078e0200 */
[----:B------:R-:W-:Y:S01]  /*9e20*/  MOV R4, R56 ;  /* 0x0000003800047202 */ /* 0x000fe20000000f00 */
[----:B------:R-:W-:Y:S01]  /*9e30*/  IMAD R23, R38, R23, RZ ;  /* 0x0000001726177224 */ /* 0x000fe200078e02ff */
[----:B------:R-:W-:Y:S01]  /*9e40*/  I2IP.S8.S32.SAT R18, R19, R18, RZ ;  /* 0x0000001213127239 */ /* 0x000fe200000014ff */
[-C--:B------:R-:W-:Y:S01]  /*9e50*/  IMAD R2, R5, R40.reuse, R2 ;  /* 0x0000002805027224 */ /* 0x080fe200078e0202 */
[----:B------:R-:W-:Y:S01]  /*9e60*/  SHF.R.S32.HI R5, RZ, 0x18, R55 ;  /* 0x00000018ff057819 */ /* 0x000fe20000011437 */
[----:B------:R-:W-:Y:S01]  /*9e70*/  IMAD R3, R6, R40, R3 ;  /* 0x0000002806037224 */ /* 0x000fe200078e0203 */
[----:B------:R-:W-:Y:S01]  /*9e80*/  I2IP.S8.S32.SAT R63, R17, R16, R18 ;  /* 0x00000010113f7239 */ /* 0x000fe20000001412 */
[-C--:B------:R-:W-:Y:S01]  /*9e90*/  IMAD R23, R44, R40.reuse, R23 ;  /* 0x000000282c177224 */ /* 0x080fe200078e0217 */
[----:B------:R-:W-:Y:S01]  /*9ea0*/  SHF.R.S32.HI R6, RZ, 0x18, R54 ;  /* 0x00000018ff067819 */ /* 0x000fe20000011436 */
[-C--:B------:R-:W-:Y:S01]  /*9eb0*/  IMAD R20, R4, R40.reuse, R20 ;  /* 0x0000002804147224 */ /* 0x080fe200078e0214 */
[----:B------:R-:W-:Y:S01]  /*9ec0*/  MOV R4, R53 ;  /* 0x0000003500047202 */ /* 0x000fe20000000f00 */
[----:B------:R1:W-:Y:S01]  /*9ed0*/  STS.128 [R69+UR44+0x5400], R60 ;  /* 0x0054003c45007988 */ /* 0x0003e20008000c2c */
[----:B------:R-:W-:Y:S01]  /*9ee0*/  IMAD R27, R38, R27, RZ ;  /* 0x0000001b261b7224 */ /* 0x000fe200078e02ff */
[----:B------:R-:W-:Y:S01]  /*9ef0*/  I2IP.S8.S32.SAT R3, R23, R3, RZ ;  /* 0x0000000317037239 */ /* 0x000fe200000014ff */
[-C--:B------:R-:W-:Y:S01]  /*9f00*/  IMAD R21, R5, R40.reuse, R21 ;  /* 0x0000002805157224 */ /* 0x080fe200078e0215 */
[----:B------:R-:W-:Y:S01]  /*9f10*/  SHF.R.S32.HI R5, RZ, 0x18, R52 ;  /* 0x00000018ff057819 */ /* 0x000fe20000011434 */
[-C--:B------:R-:W-:Y:S01]  /*9f20*/  IMAD R22, R6, R40.reuse, R22 ;  /* 0x0000002806167224 */ /* 0x080fe200078e0216 */
[----:B------:R-:W-:Y:S01]  /*9f30*/  SHF.R.S32.HI R6, RZ, 0x18, R49 ;  /* 0x00000018ff067819 */ /* 0x000fe20000011431 */
[-C--:B------:R-:W-:Y:S02]  /*9f40*/  IMAD R27, R45, R40.reuse, R27 ;  /* 0x000000282d1b7224 */ /* 0x080fe400078e021b */
[-C--:B------:R-:W-:Y:S01]  /*9f50*/  IMAD R24, R4, R40.reuse, R24 ;  /* 0x0000002804187224 */ /* 0x080fe200078e0218 */
[----:B------:R-:W-:Y:S01]  /*9f60*/  SHF.R.S32.HI R4, RZ, 0x18, R51 ;  /* 0x00000018ff047819 */ /* 0x000fe20000011433 */
[----:B------:R-:W-:Y:S01]  /*9f70*/  IMAD R25, R5, R40, R25 ;  /* 0x0000002805197224 */ /* 0x000fe200078e0219 */
[----:B------:R-:W-:Y:S01]  /*9f80*/  MOV R5, R50 ;  /* 0x0000003200057202 */ /* 0x000fe20000000f00 */
[----:B------:R-:W-:Y:S02]  /*9f90*/  IMAD R31, R38, R31, RZ ;  /* 0x0000001f261f7224 */ /* 0x000fe400078e02ff */
[----:B------:R-:W-:Y:S01]  /*9fa0*/  IMAD R26, R4, R40, R26 ;  /* 0x00000028041a7224 */ /* 0x000fe200078e021a */
[----:B------:R-:W-:Y:S01]  /*9fb0*/  I2IP.S8.S32.SAT R4, R2, R0, R3 ;  /* 0x0000000002047239 */ /* 0x000fe20000001403 */
[-C--:B------:R-:W-:Y:S02]  /*9fc0*/  IMAD R31, R46, R40.reuse, R31 ;  /* 0x000000282e1f7224 */ /* 0x080fe400078e021f */
[----:B------:R-:W-:Y:S01]  /*9fd0*/  IMAD R28, R5, R40, R28 ;  /* 0x00000028051c7224 */ /* 0x000fe200078e021c */
[----:B------:R-:W-:Y:S01]  /*9fe0*/  I2IP.S8.S32.SAT R5, R27, R22, RZ ;  /* 0x000000161b057239 */ /* 0x000fe200000014ff */
[----:B------:R-:W-:Y:S01]  /*9ff0*/  IMAD R29, R6, R40, R29 ;  /* 0x00000028061d7224 */ /* 0x000fe200078e021d */
[----:B------:R-:W-:Y:S01]  /*a000*/  I2IP.S8.S32.SAT R6, R31, R26, RZ ;  /* 0x0000001a1f067239 */ /* 0x000fe200000014ff */
[----:B------:R-:W-:Y:S01]  /*a010*/  IMAD R35, R38, R35, RZ ;  /* 0x0000002326237224 */ /* 0x000fe200078e02ff */
[----:B------:R-:W-:Y:S01]  /*a020*/  I2IP.S8.S32.SAT R5, R21, R20, R5 ;  /* 0x0000001415057239 */ /* 0x000fe20000001405 */
[----:B------:R-:W-:Y:S01]  /*a030*/  IMAD R30, R7, R40, R30 ;  /* 0x00000028071e7224 */ /* 0x000fe200078e021e */
[----:B------:R-:W-:Y:S01]  /*a040*/  I2IP.S8.S32.SAT R6, R25, R24, R6 ;  /* 0x0000001819067239 */ /* 0x000fe20000001406 */
[----:B------:R-:W-:Y:S05]  /*a050*/  IMAD R35, R47, R40, R35 ;  /* 0x000000282f237224 */ /* 0x000fea00078e0223 */
[----:B------:R-:W-:Y:S04]  /*a060*/  I2IP.S8.S32.SAT R7, R35, R30, RZ ;  /* 0x0000001e23077239 */ /* 0x000fe800000014ff */
[----:B------:R-:W-:Y:S05]  /*a070*/  I2IP.S8.S32.SAT R7, R29, R28, R7 ;  /* 0x0000001c1d077239 */ /* 0x000fea0000001407 */
        /* <DEDUP_REMOVED lines=18> */
.L_x_147:
[----:B------:R-:W-:Y:S05]  /*a1a0*/  BSYNC.RECONVERGENT B0 ;  /* 0x0000000000007941 */ /* 0x000fea0003800200 */
.L_x_146:
[----:B------:R-:W-:Y:S01]  /*a1b0*/  R2UR UR5, R76 ;  /* 0x000000004c0572ca */ /* 0x000fe200000e0000 */
[----:B------:R-:W-:Y:S01]  /*a1c0*/  BAR.SYNC.DEFER_BLOCKING 0x1, 0x80 ;  /* 0x0042000000007b1d */ /* 0x000fe20000010000 */
[----:B------:R-:W-:Y:S01]  /*a1d0*/  R2UR UR4, R77 ;  /* 0x000000004d0472ca */ /* 0x000fe200000e0000 */
[----:B------:R-:W-:Y:S01]  /*a1e0*/  UISETP.NE.AND UP0, UPT, UR46, URZ, UPT ;  /* 0x000000ff2e00728c */ /* 0x000fe2000bf05270 */
[----:B------:R-:W-:Y:S02]  /*a1f0*/  ISETP.NE.AND P0, PT, R79, 0x2, PT ;  /* 0x000000024f00780c */ /* 0x000fe40003f05270 */
[----:B------:R-:W-:Y:S02]  /*a200*/  ISETP.NE.AND P1, PT, R36, 0x4, PT ;  /* 0x000000042400780c */ /* 0x000fe40003f25270 */
[----:B------:R-:W-:Y:S02]  /*a210*/  SEL R2, RZ, 0x1, P0 ;  /* 0x00000001ff027807 */ /* 0x000fe40000000000 */
[----:B------:R-:W-:Y:S02]  /*a220*/  SEL R0, RZ, 0x1, P1 ;  /* 0x00000001ff007807 */ /* 0x000fe40000800000 */
[----:B------:R-:W-:Y:S01]  /*a230*/  LOP3.LUT R83, R83, R2, RZ, 0x3c, !PT ;  /* 0x0000000253537212 */ /* 0x000fe200078e3cff */
[----:B------:R-:W-:Y:S01]  /*a240*/  UIADD3 UR20, UPT, UPT, UR37, UR5, URZ ;  /* 0x0000000525147290 */ /* 0x000fe2000fffe0ff */
[----:B------:R-:W-:Y:S01]  /*a250*/  LOP3.LUT R84, R84, R0, RZ, 0x3c, !PT ;  /* 0x0000000054547212 */ /* 0x000fe200078e3cff */
[----:B------:R-:W-:Y:S01]  /*a260*/  UIADD3 UR16, UPT, UPT, UR38, UR4, URZ ;  /* 0x0000000426107290 */ /* 0x000fe2000fffe0ff */
[----:B------:R-:W-:Y:S02]  /*a270*/  SEL R79, R79, RZ, P0 ;  /* 0x000000ff4f4f7207 */ /* 0x000fe40000000000 */
[----:B------:R-:W-:Y:S01]  /*a280*/  SEL R36, R36, RZ, P1 ;  /* 0x000000ff24247207 */ /* 0x000fe20000800000 */
[----:B------:R-:W-:Y:S01]  /*a290*/  UMOV UR36, UR59 ;  /* 0x0000003b00247c82 */ /* 0x000fe20008000000 */
[----:B------:R-:W-:Y:S07]  /*a2a0*/  BRA.U UP0, `(.L_x_148) ;  /* 0xffffffb900c47547 */ /* 0x000fee000b83ffff */
[----:B------:R-:W-:Y:S05]  /*a2b0*/  EXIT ;  /* 0x000000000000794d */ /* 0x000fea0003800000 */
.L_x_25:
[----:B---3--:R3:W4:Y:S02]  /*a2c0*/  SYNCS.PHASECHK.TRANS64.TRYWAIT P0, [R0+URZ+0x200], R2 ;  /* 0x00020002000075a7 */ /* 0x00872400080011ff */
[----:B----4-:R-:W-:Y:S05]  /*a2d0*/  @!P0 NANOSLEEP.SYNCS 0x989680 ;  /* 0x009896800000895d */ /* 0x010fea0003900000 */
[----:B------:R-:W4:Y:S02]  /*a2e0*/  @!P0 SYNCS.PHASECHK.TRANS64 P0, [R0+URZ+0x200], R2 ;  /* 0x00020002000085a7 */ /* 0x000f2400080010ff */
[----:B----4-:R-:W-:Y:S05]  /*a2f0*/  @!P0 BRA `(.L_x_25) ;  /* 0xfffffffc00f08947 */ /* 0x010fea000383ffff */
[----:B------:R-:W-:Y:S05]  /*a300*/  BRA `(.L_x_149) ;  /* 0xffffff78004c7947 */ /* 0x000fea000383ffff */
.L_x_28:
[----:B--2---:R-:W-:-:S07]  /*a310*/  MOV R0, UR33 ;  /* 0x0000002100007c02 */ /* 0x004fce0008000f00 */
.L_x_150:
[----:B--2---:R2:W3:Y:S02]  /*a320*/  SYNCS.PHASECHK.TRANS64.TRYWAIT P0, [R0+URZ+0xa0], R3 ;  /* 0x0000a003000075a7 */ /* 0x0044e400080011ff */
[----:B---3--:R-:W-:Y:S05]  /*a330*/  @!P0 NANOSLEEP.SYNCS 0x989680 ;  /* 0x009896800000895d */ /* 0x008fea0003900000 */
[----:B------:R-:W3:Y:S02]  /*a340*/  @!P0 SYNCS.PHASECHK.TRANS64 P0, [R0+URZ+0xa0], R3 ;  /* 0x0000a003000085a7 */ /* 0x000ee400080010ff */
[----:B---3--:R-:W-:Y:S05]  /*a350*/  @!P0 BRA `(.L_x_150) ;  /* 0xfffffffc00f08947 */ /* 0x008fea000383ffff */
[----:B------:R-:W-:Y:S05]  /*a360*/  BRA `(.L_x_27) ;  /* 0xffffff7800987947 */ /* 0x000fea000383ffff */
.L_x_35:
[----:B-1----:R-:W-:-:S07]  /*a370*/  MOV R0, UR17 ;  /* 0x0000001100007c02 */ /* 0x002fce0008000f00 */
.L_x_151:
[----:B-1----:R1:W2:Y:S02]  /*a380*/  SYNCS.PHASECHK.TRANS64.TRYWAIT P0, [R0+URZ+0xa0], R3 ;  /* 0x0000a003000075a7 */ /* 0x0022a400080011ff */
[----:B--2---:R-:W-:Y:S05]  /*a390*/  @!P0 NANOSLEEP.SYNCS 0x989680 ;  /* 0x009896800000895d */ /* 0x004fea0003900000 */
[----:B------:R-:W2:Y:S02]  /*a3a0*/  @!P0 SYNCS.PHASECHK.TRANS64 P0, [R0+URZ+0xa0], R3 ;  /* 0x0000a003000085a7 */ /* 0x000ea400080010ff */
[----:B--2---:R-:W-:Y:S05]  /*a3b0*/  @!P0 BRA `(.L_x_151) ;  /* 0xfffffffc00f08947 */ /* 0x004fea000383ffff */
[----:B------:R-:W-:Y:S05]  /*a3c0*/  BRA `(.L_x_34) ;  /* 0xffffff7c00587947 */ /* 0x000fea000383ffff */
.L_x_40:
[----:B-1----:R1:W2:Y:S02]  /*a3d0*/  SYNCS.PHASECHK.TRANS64.TRYWAIT P0, [R3+URZ+0x190], R0 ;  /* 0x00019000030075a7 */ /* 0x0022a400080011ff */
[----:B--2---:R-:W-:Y:S05]  /*a3e0*/  @!P0 NANOSLEEP.SYNCS 0x989680 ;  /* 0x009896800000895d */ /* 0x004fea0003900000 */
[----:B------:R-:W2:Y:S02]  /*a3f0*/  @!P0 SYNCS.PHASECHK.TRANS64 P0, [R3+URZ+0x190], R0 ;  /* 0x00019000030085a7 */ /* 0x000ea400080010ff */
[----:B--2---:R-:W-:Y:S05]  /*a400*/  @!P0 BRA `(.L_x_40) ;  /* 0xfffffffc00f08947 */ /* 0x004fea000383ffff */
[----:B------:R-:W-:Y:S05]  /*a410*/  BRA `(.L_x_152) ;  /* 0xffffff8000007947 */ /* 0x000fea000383ffff */
.L_x_44:
[----:B------:R-:W-:-:S07]  /*a420*/  MOV R0, UR4 ;  /* 0x0000000400007c02 */ /* 0x000fce0008000f00 */
.L_x_153:
[----:B-1----:R1:W2:Y:S02]  /*a430*/  SYNCS.PHASECHK.TRANS64.TRYWAIT P0, [R0+URZ], R2 ;  /* 0x00000002000075a7 */ /* 0x0022a400080011ff */
[----:B--2---:R-:W-:Y:S05]  /*a440*/  @!P0 NANOSLEEP.SYNCS 0x989680 ;  /* 0x009896800000895d */ /* 0x004fea0003900000 */
[----:B------:R-:W2:Y:S02]  /*a450*/  @!P0 SYNCS.PHASECHK.TRANS64 P0, [R0+URZ], R2 ;  /* 0x00000002000085a7 */ /* 0x000ea400080010ff */
[----:B--2---:R-:W-:Y:S05]  /*a460*/  @!P0 BRA `(.L_x_153) ;  /* 0xfffffffc00f08947 */ /* 0x004fea000383ffff */
[----:B------:R-:W-:Y:S05]  /*a470*/  BRA `(.L_x_154) ;  /* 0xffffff8400ac7947 */ /* 0x000fea000383ffff */
.L_x_45:
[----:B------:R-:W-:-:S07]  /*a480*/  MOV R0, UR5 ;  /* 0x0000000500007c02 */ /* 0x000fce0008000f00 */
.L_x_155:
[----:B-1----:R1:W2:Y:S02]  /*a490*/  SYNCS.PHASECHK.TRANS64.TRYWAIT P0, [R0+URZ], R3 ;  /* 0x00000003000075a7 */ /* 0x0022a400080011ff */
[----:B--2---:R-:W-:Y:S05]  /*a4a0*/  @!P0 NANOSLEEP.SYNCS 0x989680 ;  /* 0x009896800000895d */ /* 0x004fea0003900000 */
[----:B------:R-:W2:Y:S02]  /*a4b0*/  @!P0 SYNCS.PHASECHK.TRANS64 P0, [R0+URZ], R3 ;  /* 0x00000003000085a7 */ /* 0x000ea400080010ff */
[----:B--2---:R-:W-:Y:S05]  /*a4c0*/  @!P0 BRA `(.L_x_155) ;  /* 0xfffffffc00f08947 */ /* 0x004fea000383ffff */
[----:B------:R-:W-:Y:S05]  /*a4d0*/  BRA `(.L_x_156) ;  /* 0xffffff8400b87947 */ /* 0x000fea000383ffff */
.L_x_46:
[----:B------:R-:W-:-:S07]  /*a4e0*/  MOV R0, UR5 ;  /* 0x0000000500007c02 */ /* 0x000fce0008000f00 */
.L_x_157:
[----:B-1----:R1:W2:Y:S02]  /*a4f0*/  SYNCS.PHASECHK.TRANS64.TRYWAIT P0, [R0+URZ], R3 ;  /* 0x00000003000075a7 */ /* 0x0022a400080011ff */
[----:B--2---:R-:W-:Y:S05]  /*a500*/  @!P0 NANOSLEEP.SYNCS 0x989680 ;  /* 0x009896800000895d */ /* 0x004fea0003900000 */
[----:B------:R-:W2:Y:S02]  /*a510*/  @!P0 SYNCS.PHASECHK.TRANS64 P0, [R0+URZ], R3 ;  /* 0x00000003000085a7 */ /* 0x000ea400080010ff */
[----:B--2---:R-:W-:Y:S05]  /*a520*/  @!P0 BRA `(.L_x_157) ;  /* 0xfffffffc00f08947 */ /* 0x004fea000383ffff */
[----:B------:R-:W-:Y:S05]  /*a530*/  BRA `(.L_x_158) ;  /* 0xffffff8400c47947 */ /* 0x000fea000383ffff */
.L_x_47:
[----:B------:R-:W-:-:S07]  /*a540*/  MOV R0, UR5 ;  /* 0x0000000500007c02 */ /* 0x000fce0008000f00 */
.L_x_159:
[----:B-1----:R1:W2:Y:S02]  /*a550*/  SYNCS.PHASECHK.TRANS64.TRYWAIT P0, [R0+URZ], R3 ;  /* 0x00000003000075a7 */ /* 0x0022a400080011ff */
[----:B--2---:R-:W-:Y:S05]  /*a560*/  @!P0 NANOSLEEP.SYNCS 0x989680 ;  /* 0x009896800000895d */ /* 0x004fea0003900000 */
[----:B------:R-:W2:Y:S02]  /*a570*/  @!P0 SYNCS.PHASECHK.TRANS64 P0, [R0+URZ], R3 ;  /* 0x00000003000085a7 */ /* 0x000ea400080010ff */
[----:B--2---:R-:W-:Y:S05]  /*a580*/  @!P0 BRA `(.L_x_159) ;  /* 0xfffffffc00f08947 */ /* 0x004fea000383ffff */
[----:B------:R-:W-:Y:S05]  /*a590*/  BRA `(.L_x_160) ;  /* 0xffffff8400d07947 */ /* 0x000fea000383ffff */
.L_x_48:
[----:B------:R-:W-:-:S07]  /*a5a0*/  MOV R0, UR5 ;  /* 0x0000000500007c02 */ /* 0x000fce0008000f00 */
.L_x_161:
[----:B-1----:R1:W2:Y:S02]  /*a5b0*/  SYNCS.PHASECHK.TRANS64.TRYWAIT P0, [R0+URZ], R3 ;  /* 0x00000003000075a7 */ /* 0x0022a400080011ff */
[----:B--2---:R-:W-:Y:S05]  /*a5c0*/  @!P0 NANOSLEEP.SYNCS 0x989680 ;  /* 0x009896800000895d */ /* 0x004fea0003900000 */
[----:B------:R-:W2:Y:S02]  /*a5d0*/  @!P0 SYNCS.PHASECHK.TRANS64 P0, [R0+URZ], R3 ;  /* 0x00000003000085a7 */ /* 0x000ea400080010ff */
[----:B--2---:R-:W-:Y:S05]  /*a5e0*/  @!P0 BRA `(.L_x_161) ;  /* 0xfffffffc00f08947 */ /* 0x004fea000383ffff */
[----:B------:R-:W-:Y:S05]  /*a5f0*/  BRA `(.L_x_162) ;  /* 0xffffff8400dc7947 */ /* 0x000fea000383ffff */
.L_x_49:
[----:B------:R-:W-:-:S07]  /*a600*/  MOV R0, UR5 ;  /* 0x0000000500007c02 */ /* 0x000fce0008000f00 */
.L_x_163:
[----:B-1----:R1:W2:Y:S02]  /*a610*/  SYNCS.PHASECHK.TRANS64.TRYWAIT P0, [R0+URZ], R3 ;  /* 0x00000003000075a7 */ /* 0x0022a400080011ff */
[----:B--2---:R-:W-:Y:S05]  /*a620*/  @!P0 NANOSLEEP.SYNCS 0x989680 ;  /* 0x009896800000895d */ /* 0x004fea0003900000 */
[----:B------:R-:W2:Y:S02]  /*a630*/  @!P0 SYNCS.PHASECHK.TRANS64 P0, [R0+URZ], R3 ;  /* 0x00000003000085a7 */ /* 0x000ea400080010ff */
[----:B--2---:R-:W-:Y:S05]  /*a640*/  @!P0 BRA `(.L_x_163) ;  /* 0xfffffffc00f08947 */ /* 0x004fea000383ffff */
[----:B------:R-:W-:Y:S05]  /*a650*/  BRA `(.L_x_164) ;  /* 0xffffff8400e87947 */ /* 0x000fea000383ffff */
.L_x_50:
[----:B------:R-:W-:-:S07]  /*a660*/  MOV R0, UR5 ;  /* 0x0000000500007c02 */ /* 0x000fce0008000f00 */
.L_x_165:
[----:B-1----:R1:W2:Y:S02]  /*a670*/  SYNCS.PHASECHK.TRANS64.TRYWAIT P0, [R0+URZ], R3 ;  /* 0x00000003000075a7 */ /* 0x0022a400080011ff */
[----:B--2---:R-:W-:Y:S05]  /*a680*/  @!P0 NANOSLEEP.SYNCS 0x989680 ;  /* 0x009896800000895d */ /* 0x004fea0003900000 */
[----:B------:R-:W2:Y:S02]  /*a690*/  @!P0 SYNCS.PHASECHK.TRANS64 P0, [R0+URZ], R3 ;  /* 0x00000003000085a7 */ /* 0x000ea400080010ff */
[----:B--2---:R-:W-:Y:S05]  /*a6a0*/  @!P0 BRA `(.L_x_165) ;  /* 0xfffffffc00f08947 */ /* 0x004fea000383ffff */
[----:B------:R-:W-:Y:S05]  /*a6b0*/  BRA `(.L_x_166) ;  /* 0xffffff8400f47947 */ /* 0x000fea000383ffff */
.L_x_51:
[----:B------:R-:W-:-:S07]  /*a6c0*/  MOV R0, UR5 ;  /* 0x0000000500007c02 */ /* 0x000fce0008000f00 */
.L_x_167:
[----:B-1----:R1:W2:Y:S02]  /*a6d0*/  SYNCS.PHASECHK.TRANS64.TRYWAIT P0, [R0+URZ], R3 ;  /* 0x00000003000075a7 */ /* 0x0022a400080011ff */
[----:B--2---:R-:W-:Y:S05]  /*a6e0*/  @!P0 NANOSLEEP.SYNCS 0x989680 ;  /* 0x009896800000895d */ /* 0x004fea0003900000 */
[----:B------:R-:W2:Y:S02]  /*a6f0*/  @!P0 SYNCS.PHASECHK.TRANS64 P0, [R0+URZ], R3 ;  /* 0x00000003000085a7 */ /* 0x000ea400080010ff */
[----:B--2---:R-:W-:Y:S05]  /*a700*/  @!P0 BRA `(.L_x_167) ;  /* 0xfffffffc00f08947 */ /* 0x004fea000383ffff */
[----:B------:R-:W-:Y:S05]  /*a710*/  BRA `(.L_x_168) ;  /* 0xffffff8800007947 */ /* 0x000fea000383ffff */
.L_x_52:
[----:B------:R-:W-:-:S07]  /*a720*/  MOV R0, UR5 ;  /* 0x0000000500007c02 */ /* 0x000fce0008000f00 */
.L_x_169:
[----:B-1----:R1:W2:Y:S02]  /*a730*/  SYNCS.PHASECHK.TRANS64.TRYWAIT P0, [R0+URZ], R3 ;  /* 0x00000003000075a7 */ /* 0x0022a400080011ff */
[----:B--2---:R-:W-:Y:S05]  /*a740*/  @!P0 NANOSLEEP.SYNCS 0x989680 ;  /* 0x009896800000895d */ /* 0x004fea0003900000 */
[----:B------:R-:W2:Y:S02]  /*a750*/  @!P0 SYNCS.PHASECHK.TRANS64 P0, [R0+URZ], R3 ;  /* 0x00000003000085a7 */ /* 0x000ea400080010ff */
[----:B--2---:R-:W-:Y:S05]  /*a760*/  @!P0 BRA `(.L_x_169) ;  /* 0xfffffffc00f08947 */ /* 0x004fea000383ffff */
[----:B------:R-:W-:Y:S05]  /*a770*/  BRA `(.L_x_170) ;  /* 0xffffff88000c7947 */ /* 0x000fea000383ffff */
.L_x_53:
[----:B------:R-:W-:-:S07]  /*a780*/  MOV R0, UR5 ;  /* 0x0000000500007c02 */ /* 0x000fce0008000f00 */
.L_x_171:
[----:B-1----:R1:W2:Y:S02]  /*a790*/  SYNCS.PHASECHK.TRANS64.TRYWAIT P0, [R0+URZ], R3 ;  /* 0x00000003000075a7 */ /* 0x0022a400080011ff */
[----:B--2---:R-:W-:Y:S05]  /*a7a0*/  @!P0 NANOSLEEP.SYNCS 0x989680 ;  /* 0x009896800000895d */ /* 0x004fea0003900000 */
[----:B------:R-:W2:Y:S02]  /*a7b0*/  @!P0 SYNCS.PHASECHK.TRANS64 P0, [R0+URZ], R3 ;  /* 0x00000003000085a7 */ /* 0x000ea400080010ff */
[----:B--2---:R-:W-:Y:S05]  /*a7c0*/  @!P0 BRA `(.L_x_171) ;  /* 0xfffffffc00f08947 */ /* 0x004fea000383ffff */
[----:B------:R-:W-:Y:S05]  /*a7d0*/  BRA `(.L_x_172) ;  /* 0xffffff8800187947 */ /* 0x000fea000383ffff */
.L_x_54:
[----:B------:R-:W-:-:S07]  /*a7e0*/  MOV R0, UR5 ;  /* 0x0000000500007c02 */ /* 0x000fce0008000f00 */
.L_x_173:
[----:B-1----:R1:W2:Y:S02]  /*a7f0*/  SYNCS.PHASECHK.TRANS64.TRYWAIT P0, [R0+URZ], R3 ;  /* 0x00000003000075a7 */ /* 0x0022a400080011ff */
[----:B--2---:R-:W-:Y:S05]  /*a800*/  @!P0 NANOSLEEP.SYNCS 0x989680 ;  /* 0x009896800000895d */ /* 0x004fea0003900000 */
[----:B------:R-:W2:Y:S02]  /*a810*/  @!P0 SYNCS.PHASECHK.TRANS64 P0, [R0+URZ], R3 ;  /* 0x00000003000085a7 */ /* 0x000ea400080010ff */
[----:B--2---:R-:W-:Y:S05]  /*a820*/  @!P0 BRA `(.L_x_173) ;  /* 0xfffffffc00f08947 */ /* 0x004fea000383ffff */
[----:B------:R-:W-:Y:S05]  /*a830*/  BRA `(.L_x_174) ;  /* 0xffffff8800247947 */ /* 0x000fea000383ffff */
.L_x_55:
[----:B------:R-:W-:-:S07]  /*a840*/  MOV R0, UR5 ;  /* 0x0000000500007c02 */ /* 0x000fce0008000f00 */
.L_x_175:
[----:B-1----:R1:W2:Y:S02]  /*a850*/  SYNCS.PHASECHK.TRANS64.TRYWAIT P0, [R0+URZ], R3 ;  /* 0x00000003000075a7 */ /* 0x0022a400080011ff */
[----:B--2---:R-:W-:Y:S05]  /*a860*/  @!P0 NANOSLEEP.SYNCS 0x989680 ;  /* 0x009896800000895d */ /* 0x004fea0003900000 */
[----:B------:R-:W2:Y:S02]  /*a870*/  @!P0 SYNCS.PHASECHK.TRANS64 P0, [R0+URZ], R3 ;  /* 0x00000003000085a7 */ /* 0x000ea400080010ff */
[----:B--2---:R-:W-:Y:S05]  /*a880*/  @!P0 BRA `(.L_x_175) ;  /* 0xfffffffc00f08947 */ /* 0x004fea000383ffff */
[----:B------:R-:W-:Y:S05]  /*a890*/  BRA `(.L_x_176) ;  /* 0xffffff8800307947 */ /* 0x000fea000383ffff */
.L_x_56:
[----:B------:R-:W-:-:S07]  /*a8a0*/  MOV R0, UR5 ;  /* 0x0000000500007c02 */ /* 0x000fce0008000f00 */
.L_x_177:
[----:B-1----:R1:W2:Y:S02]  /*a8b0*/  SYNCS.PHASECHK.TRANS64.TRYWAIT P0, [R0+URZ], R3 ;  /* 0x00000003000075a7 */ /* 0x0022a400080011ff */
[----:B--2---:R-:W-:Y:S05]  /*a8c0*/  @!P0 NANOSLEEP.SYNCS 0x989680 ;  /* 0x009896800000895d */ /* 0x004fea0003900000 */
[----:B------:R-:W2:Y:S02]  /*a8d0*/  @!P0 SYNCS.PHASECHK.TRANS64 P0, [R0+URZ], R3 ;  /* 0x00000003000085a7 */ /* 0x000ea400080010ff */
[----:B--2---:R-:W-:Y:S05]  /*a8e0*/  @!P0 BRA `(.L_x_177) ;  /* 0xfffffffc00f08947 */ /* 0x004fea000383ffff */
[----:B------:R-:W-:Y:S05]  /*a8f0*/  BRA `(.L_x_178) ;  /* 0xffffff88003c7947 */ /* 0x000fea000383ffff */
.L_x_57:
[----:B------:R-:W-:-:S07]  /*a900*/  MOV R0, UR5 ;  /* 0x0000000500007c02 */ /* 0x000fce0008000f00 */
.L_x_179:
[----:B-1----:R1:W2:Y:S02]  /*a910*/  SYNCS.PHASECHK.TRANS64.TRYWAIT P0, [R0+URZ], R3 ;  /* 0x00000003000075a7 */ /* 0x0022a400080011ff */
[----:B--2---:R-:W-:Y:S05]  /*a920*/  @!P0 NANOSLEEP.SYNCS 0x989680 ;  /* 0x009896800000895d */ /* 0x004fea0003900000 */
[----:B------:R-:W2:Y:S02]  /*a930*/  @!P0 SYNCS.PHASECHK.TRANS64 P0, [R0+URZ], R3 ;  /* 0x00000003000085a7 */ /* 0x000ea400080010ff */
[----:B--2---:R-:W-:Y:S05]  /*a940*/  @!P0 BRA `(.L_x_179) ;  /* 0xfffffffc00f08947 */ /* 0x004fea000383ffff */
[----:B------:R-:W-:Y:S05]  /*a950*/  BRA `(.L_x_180) ;  /* 0xffffff8800487947 */ /* 0x000fea000383ffff */
.L_x_58:
[----:B------:R-:W-:-:S07]  /*a960*/  MOV R0, UR5 ;  /* 0x0000000500007c02 */ /* 0x000fce0008000f00 */
.L_x_181:
[----:B-1----:R1:W2:Y:S02]  /*a970*/  SYNCS.PHASECHK.TRANS64.TRYWAIT P0, [R0+URZ], R3 ;  /* 0x00000003000075a7 */ /* 0x0022a400080011ff */
[----:B--2---:R-:W-:Y:S05]  /*a980*/  @!P0 NANOSLEEP.SYNCS 0x989680 ;  /* 0x009896800000895d */ /* 0x004fea0003900000 */
[----:B------:R-:W2:Y:S02]  /*a990*/  @!P0 SYNCS.PHASECHK.TRANS64 P0, [R0+URZ], R3 ;  /* 0x00000003000085a7 */ /* 0x000ea400080010ff */
[----:B--2---:R-:W-:Y:S05]  /*a9a0*/  @!P0 BRA `(.L_x_181) ;  /* 0xfffffffc00f08947 */ /* 0x004fea000383ffff */
[----:B------:R-:W-:Y:S05]  /*a9b0*/  BRA `(.L_x_182) ;  /* 0xffffff8800547947 */ /* 0x000fea000383ffff */
.L_x_59:
[----:B------:R-:W-:-:S07]  /*a9c0*/  MOV R0, UR5 ;  /* 0x0000000500007c02 */ /* 0x000fce0008000f00 */
.L_x_183:
[----:B-1----:R1:W2:Y:S02]  /*a9d0*/  SYNCS.PHASECHK.TRANS64.TRYWAIT P0, [R0+URZ], R3 ;  /* 0x00000003000075a7 */ /* 0x0022a400080011ff */
[----:B--2---:R-:W-:Y:S05]  /*a9e0*/  @!P0 NANOSLEEP.SYNCS 0x989680 ;  /* 0x009896800000895d */ /* 0x004fea0003900000 */
[----:B------:R-:W2:Y:S02]  /*a9f0*/  @!P0 SYNCS.PHASECHK.TRANS64 P0, [R0+URZ], R3 ;  /* 0x00000003000085a7 */ /* 0x000ea400080010ff */
[----:B--2---:R-:W-:Y:S05]  /*aa00*/  @!P0 BRA `(.L_x_183) ;  /* 0xfffffffc00f08947 */ /* 0x004fea000383ffff */
[----:B------:R-:W-:Y:S05]  /*aa10*/  BRA `(.L_x_184) ;  /* 0xffffff8800607947 */ /* 0x000fea000383ffff */
.L_x_60:
[----:B------:R-:W-:-:S07]  /*aa20*/  MOV R0, UR5 ;  /* 0x0000000500007c02 */ /* 0x000fce0008000f00 */
.L_x_185:
[----:B-1----:R1:W2:Y:S02]  /*aa30*/  SYNCS.PHASECHK.TRANS64.TRYWAIT P0, [R0+URZ], R3 ;  /* 0x00000003000075a7 */ /* 0x0022a400080011ff */
[----:B--2---:R-:W-:Y:S05]  /*aa40*/  @!P0 NANOSLEEP.SYNCS 0x989680 ;  /* 0x009896800000895d */ /* 0x004fea0003900000 */
[----:B------:R-:W2:Y:S02]  /*aa50*/  @!P0 SYNCS.PHASECHK.TRANS64 P0, [R0+URZ], R3 ;  /* 0x00000003000085a7 */ /* 0x000ea400080010ff */
[----:B--2---:R-:W-:Y:S05]  /*aa60*/  @!P0 BRA `(.L_x_185) ;  /* 0xfffffffc00f08947 */ /* 0x004fea000383ffff */
[----:B------:R-:W-:Y:S05]  /*aa70*/  BRA `(.L_x_186) ;  /* 0xffffff88006c7947 */ /* 0x000fea000383ffff */
.L_x_61:
[----:B------:R-:W-:-:S07]  /*aa80*/  MOV R0, UR5 ;  /* 0x0000000500007c02 */ /* 0x000fce0008000f00 */
.L_x_187:
[----:B-1----:R1:W2:Y:S02]  /*aa90*/  SYNCS.PHASECHK.TRANS64.TRYWAIT P0, [R0+URZ], R3 ;  /* 0x00000003000075a7 */ /* 0x0022a400080011ff */
[----:B--2---:R-:W-:Y:S05]  /*aaa0*/  @!P0 NANOSLEEP.SYNCS 0x989680 ;  /* 0x009896800000895d */ /* 0x004fea0003900000 */
[----:B------:R-:W2:Y:S02]  /*aab0*/  @!P0 SYNCS.PHASECHK.TRANS64 P0, [R0+URZ], R3 ;  /* 0x00000003000085a7 */ /* 0x000ea400080010ff */
[----:B--2---:R-:W-:Y:S05]  /*aac0*/  @!P0 BRA `(.L_x_187) ;  /* 0xfffffffc00f08947 */ /* 0x004fea000383ffff */
[----:B------:R-:W-:Y:S05]  /*aad0*/  BRA `(.L_x_188) ;  /* 0xffffff8800787947 */ /* 0x000fea000383ffff */
.L_x_62:
[----:B------:R-:W-:-:S07]  /*aae0*/  MOV R0, UR5 ;  /* 0x0000000500007c02 */ /* 0x000fce0008000f00 */
.L_x_189:
[----:B-1----:R1:W2:Y:S02]  /*aaf0*/  SYNCS.PHASECHK.TRANS64.TRYWAIT P0, [R0+URZ], R3 ;  /* 0x00000003000075a7 */ /* 0x0022a400080011ff */
[----:B--2---:R-:W-:Y:S05]  /*ab00*/  @!P0 NANOSLEEP.SYNCS 0x989680 ;  /* 0x009896800000895d */ /* 0x004fea0003900000 */
[----:B------:R-:W2:Y:S02]  /*ab10*/  @!P0 SYNCS.PHASECHK.TRANS64 P0, [R0+URZ], R3 ;  /* 0x00000003000085a7 */ /* 0x000ea400080010ff */
[----:B--2---:R-:W-:Y:S05]  /*ab20*/  @!P0 BRA `(.L_x_189) ;  /* 0xfffffffc00f08947 */ /* 0x004fea000383ffff */
[----:B------:R-:W-:Y:S05]  /*ab30*/  BRA `(.L_x_190) ;  /* 0xffffff8800847947 */ /* 0x000fea000383ffff */
.L_x_65:
[----:B--2---:R2:W3:Y:S02]  /*ab40*/  SYNCS.PHASECHK.TRANS64.TRYWAIT P0, [R2+URZ+0x1f0], R4 ;  /* 0x0001f004020075a7 */ /* 0x0044e400080011ff */
[----:B---3--:R-:W-:Y:S05]  /*ab50*/  @!P0 NANOSLEEP.SYNCS 0x989680 ;  /* 0x009896800000895d */ /* 0x008fea0003900000 */
[----:B------:R-:W3:Y:S02]  /*ab60*/  @!P0 SYNCS.PHASECHK.TRANS64 P0, [R2+URZ+0x1f0], R4 ;  /* 0x0001f004020085a7 */ /* 0x000ee400080010ff */
[----:B---3--:R-:W-:Y:S05]  /*ab70*/  @!P0 BRA `(.L_x_65) ;  /* 0xfffffffc00f08947 */ /* 0x008fea000383ffff */
[----:B------:R-:W-:Y:S05]  /*ab80*/  BRA `(.L_x_191) ;  /* 0xffffff8800e07947 */ /* 0x000fea000383ffff */
.L_x_66:
[----:B------:R-:W-:-:S07]  /*ab90*/  MOV R2, UR4 ;  /* 0x0000000400027c02 */ /* 0x000fce0008000f00 */
.L_x_192:
[----:B--2---:R2:W3:Y:S02]  /*aba0*/  SYNCS.PHASECHK.TRANS64.TRYWAIT P0, [R2+URZ+0x1a0], R5 ;  /* 0x0001a005020075a7 */ /* 0x0044e400080011ff */
[----:B---3--:R-:W-:Y:S05]  /*abb0*/  @!P0 NANOSLEEP.SYNCS 0x989680 ;  /* 0x009896800000895d */ /* 0x008fea0003900000 */
[----:B------:R-:W3:Y:S02]  /*abc0*/  @!P0 SYNCS.PHASECHK.TRANS64 P0, [R2+URZ+0x1a0], R5 ;  /* 0x0001a005020085a7 */ /* 0x000ee400080010ff */
[----:B---3--:R-:W-:Y:S05]  /*abd0*/  @!P0 BRA `(.L_x_192) ;  /* 0xfffffffc00f08947 */ /* 0x008fea000383ffff */
[----:B------:R-:W-:Y:S05]  /*abe0*/  BRA `(.L_x_193) ;  /* 0xffffff8800f07947 */ /* 0x000fea000383ffff */
.L_x_67:
[----:B--2---:R2:W3:Y:S02]  /*abf0*/  SYNCS.PHASECHK.TRANS64.TRYWAIT P1, [R2+URZ+0x190], R4 ;  /* 0x00019004020075a7 */ /* 0x0044e400080211ff */
[----:B---3--:R-:W-:Y:S05]  /*ac00*/  @!P1 NANOSLEEP.SYNCS 0x989680 ;  /* 0x009896800000995d */ /* 0x008fea0003900000 */
[----:B------:R-:W3:Y:S02]  /*ac10*/  @!P1 SYNCS.PHASECHK.TRANS64 P1, [R2+URZ+0x190], R4 ;  /* 0x00019004020095a7 */ /* 0x000ee400080210ff */
[----:B---3--:R-:W-:Y:S05]  /*ac20*/  @!P1 BRA `(.L_x_67) ;  /* 0xfffffffc00f09947 */ /* 0x008fea000383ffff */
[----:B------:R-:W-:Y:S05]  /*ac30*/  BRA `(.L_x_194) ;  /* 0xffffff8c00207947 */ /* 0x000fea000383ffff */
.L_x_70:
[----:B------:R-:W-:-:S07]  /*ac40*/  MOV R0, UR4 ;  /* 0x0000000400007c02 */ /* 0x000fce0008000f00 */
.L_x_195:
[----:B--2---:R2:W3:Y:S02]  /*ac50*/  SYNCS.PHASECHK.TRANS64.TRYWAIT P0, [R0+URZ+0x1a0], R2 ;  /* 0x0001a002000075a7 */ /* 0x0044e400080011ff */
[----:B---3--:R-:W-:Y:S05]  /*ac60*/  @!P0 NANOSLEEP.SYNCS 0x989680 ;  /* 0x009896800000895d */ /* 0x008fea0003900000 */
[----:B------:R-:W3:Y:S02]  /*ac70*/  @!P0 SYNCS.PHASECHK.TRANS64 P0, [R0+URZ+0x1a0], R2 ;  /* 0x0001a002000085a7 */ /* 0x000ee400080010ff */
[----:B---3--:R-:W-:Y:S05]  /*ac80*/  @!P0 BRA `(.L_x_195) ;  /* 0xfffffffc00f08947 */ /* 0x008fea000383ffff */
[----:B------:R-:W-:Y:S05]  /*ac90*/  BRA `(.L_x_69) ;  /* 0xffffff8c00747947 */ /* 0x000fea000383ffff */
.L_x_77:
[----:B-1----:R1:W2:Y:S02]  /*aca0*/  SYNCS.PHASECHK.TRANS64.TRYWAIT P1, [R0+URZ+0x190], R2 ;  /* 0x00019002000075a7 */ /* 0x0022a400080211ff */
[----:B--2---:R-:W-:Y:S05]  /*acb0*/  @!P1 NANOSLEEP.SYNCS 0x989680 ;  /* 0x009896800000995d */ /* 0x004fea0003900000 */
[----:B------:R-:W2:Y:S02]  /*acc0*/  @!P1 SYNCS.PHASECHK.TRANS64 P1, [R0+URZ+0x190], R2 ;  /* 0x00019002000095a7 */ /* 0x000ea400080210ff */
[----:B--2---:R-:W-:Y:S05]  /*acd0*/  @!P1 BRA `(.L_x_77) ;  /* 0xfffffffc00f09947 */ /* 0x004fea000383ffff */
[----:B------:R-:W-:Y:S05]  /*ace0*/  BRA `(.L_x_196) ;  /* 0xffffff9000d07947 */ /* 0x000fea000383ffff */
.L_x_78:
[----:B------:R-:W-:-:S07]  /*acf0*/  MOV R2, UR19 ;  /* 0x0000001300027c02 */ /* 0x000fce0008000f00 */
.L_x_197:
[----:B-1----:R1:W2:Y:S02]  /*ad00*/  SYNCS.PHASECHK.TRANS64.TRYWAIT P0, [R2+URZ+0x1d0], R0 ;  /* 0x0001d000020075a7 */ /* 0x0022a400080011ff */
[----:B--2---:R-:W-:Y:S05]  /*ad10*/  @!P0 NANOSLEEP.SYNCS 0x989680 ;  /* 0x009896800000895d */ /* 0x004fea0003900000 */
[----:B------:R-:W2:Y:S02]  /*ad20*/  @!P0 SYNCS.PHASECHK.TRANS64 P0, [R2+URZ+0x1d0], R0 ;  /* 0x0001d000020085a7 */ /* 0x000ea400080010ff */
[----:B--2---:R-:W-:Y:S05]  /*ad30*/  @!P0 BRA `(.L_x_197) ;  /* 0xfffffffc00f08947 */ /* 0x004fea000383ffff */
[----:B------:R-:W-:Y:S05]  /*ad40*/  BRA `(.L_x_198) ;  /* 0xffffff9400047947 */ /* 0x000fea000383ffff */
.L_x_81:
[----:B------:R-:W-:Y:S07]  /*ad50*/  MOV R0, UR6 ;  /* 0x0000000600007c02 */ /* 0x000fee0008000f00 */
.L_x_199:
[----:B-1----:R1:W2:Y:S02]  /*ad60*/  SYNCS.PHASECHK.TRANS64.TRYWAIT P0, [R0+URZ], R2 ;  /* 0x00000002000075a7 */ /* 0x0022a400080011ff */
[----:B--2---:R-:W-:Y:S05]  /*ad70*/  @!P0 NANOSLEEP.SYNCS 0x989680 ;  /* 0x009896800000895d */ /* 0x004fea0003900000 */
[----:B------:R-:W2:Y:S02]  /*ad80*/  @!P0 SYNCS.PHASECHK.TRANS64 P0, [R0+URZ], R2 ;  /* 0x00000002000085a7 */ /* 0x000ea400080010ff */
[----:B--2---:R-:W-:Y:S05]  /*ad90*/  @!P0 BRA `(.L_x_199) ;  /* 0xfffffffc00f08947 */ /* 0x004fea000383ffff */
[----:B------:R-:W-:Y:S05]  /*ada0*/  BRA `(.L_x_80) ;  /* 0xffffff94003c7947 */ /* 0x000fea000383ffff */
.L_x_84:
[----:B------:R-:W-:-:S07]  /*adb0*/  MOV R0, UR4 ;  /* 0x0000000400007c02 */ /* 0x000fce0008000f00 */
.L_x_200:
[----:B--2---:R2:W4:Y:S02]  /*adc0*/  SYNCS.PHASECHK.TRANS64.TRYWAIT P0, [R0+URZ], R2 ;  /* 0x00000002000075a7 */ /* 0x00452400080011ff */
[----:B----4-:R-:W-:Y:S05]  /*add0*/  @!P0 NANOSLEEP.SYNCS 0x989680 ;  /* 0x009896800000895d */ /* 0x010fea0003900000 */
[----:B------:R-:W4:Y:S02]  /*ade0*/  @!P0 SYNCS.PHASECHK.TRANS64 P0, [R0+URZ], R2 ;  /* 0x00000002000085a7 */ /* 0x000f2400080010ff */
[----:B----4-:R-:W-:Y:S05]  /*adf0*/  @!P0 BRA `(.L_x_200) ;  /* 0xfffffffc00f08947 */ /* 0x010fea000383ffff */
[----:B------:R-:W-:Y:S05]  /*ae00*/  BRA `(.L_x_201) ;  /* 0xffffff9400dc7947 */ /* 0x000fea000383ffff */
.L_x_85:
[----:B------:R-:W-:-:S07]  /*ae10*/  MOV R0, UR5 ;  /* 0x0000000500007c02 */ /* 0x000fce0008000f00 */
.L_x_202:
[----:B-1----:R1:W2:Y:S02]  /*ae20*/  SYNCS.PHASECHK.TRANS64.TRYWAIT P0, [R0+URZ], R3 ;  /* 0x00000003000075a7 */ /* 0x0022a400080011ff */
[----:B--2---:R-:W-:Y:S05]  /*ae30*/  @!P0 NANOSLEEP.SYNCS 0x989680 ;  /* 0x009896800000895d */ /* 0x004fea0003900000 */
[----:B------:R-:W2:Y:S02]  /*ae40*/  @!P0 SYNCS.PHASECHK.TRANS64 P0, [R0+URZ], R3 ;  /* 0x00000003000085a7 */ /* 0x000ea400080010ff */
[----:B--2---:R-:W-:Y:S05]  /*ae50*/  @!P0 BRA `(.L_x_202) ;  /* 0xfffffffc00f08947 */ /* 0x004fea000383ffff */
[----:B------:R-:W-:Y:S05]  /*ae60*/  BRA `(.L_x_203) ;  /* 0xffffff9400e87947 */ /* 0x000fea000383ffff */
.L_x_86:
[----:B------:R-:W-:-:S07]  /*ae70*/  MOV R0, UR5 ;  /* 0x0000000500007c02 */ /* 0x000fce0008000f00 */
.L_x_204:
[----:B-1----:R1:W2:Y:S02]  /*ae80*/  SYNCS.PHASECHK.TRANS64.TRYWAIT P0, [R0+URZ], R3 ;  /* 0x00000003000075a7 */ /* 0x0022a400080011ff */
[----:B--2---:R-:W-:Y:S05]  /*ae90*/  @!P0 NANOSLEEP.SYNCS 0x989680 ;  /* 0x009896800000895d */ /* 0x004fea0003900000 */
[----:B------:R-:W2:Y:S02]  /*aea0*/  @!P0 SYNCS.PHASECHK.TRANS64 P0, [R0+URZ], R3 ;  /* 0x00000003000085a7 */ /* 0x000ea400080010ff */
[----:B--2---:R-:W-:Y:S05]  /*aeb0*/  @!P0 BRA `(.L_x_204) ;  /* 0xfffffffc00f08947 */ /* 0x004fea000383ffff */
[----:B------:R-:W-:Y:S05]  /*aec0*/  BRA `(.L_x_205) ;  /* 0xffffff9400f47947 */ /* 0x000fea000383ffff */
.L_x_87:
[----:B-1----:R-:W-:-:S07]  /*aed0*/  MOV R0, UR4 ;  /* 0x0000000400007c02 */ /* 0x002fce0008000f00 */
.L_x_206:
[----:B-1----:R1:W2:Y:S02]  /*aee0*/  SYNCS.PHASECHK.TRANS64.TRYWAIT P0, [R0+URZ], R2 ;  /* 0x00000002000075a7 */ /* 0x0022a400080011ff */
[----:B--2---:R-:W-:Y:S05]  /*aef0*/  @!P0 NANOSLEEP.SYNCS 0x989680 ;  /* 0x009896800000895d */ /* 0x004fea0003900000 */
[----:B------:R-:W2:Y:S02]  /*af00*/  @!P0 SYNCS.PHASECHK.TRANS64 P0, [R0+URZ], R2 ;  /* 0x00000002000085a7 */ /* 0x000ea400080010ff */
[----:B--2---:R-:W-:Y:S05]  /*af10*/  @!P0 BRA `(.L_x_206) ;  /* 0xfffffffc00f08947 */ /* 0x004fea000383ffff */
[----:B------:R-:W-:Y:S05]  /*af20*/  BRA `(.L_x_207) ;  /* 0xffffff9800007947 */ /* 0x000fea000383ffff */
.L_x_92:
[----:B---3--:R3:W4:Y:S02]  /*af30*/  SYNCS.PHASECHK.TRANS64.TRYWAIT P0, [R12+URZ+0x190], R0 ;  /* 0x000190000c0075a7 */ /* 0x00872400080011ff */
[----:B----4-:R-:W-:Y:S05]  /*af40*/  @!P0 NANOSLEEP.SYNCS 0x989680 ;  /* 0x009896800000895d */ /* 0x010fea0003900000 */
[----:B------:R-:W4:Y:S02]  /*af50*/  @!P0 SYNCS.PHASECHK.TRANS64 P0, [R12+URZ+0x190], R0 ;  /* 0x000190000c0085a7 */ /* 0x000f2400080010ff */
[----:B----4-:R-:W-:Y:S05]  /*af60*/  @!P0 BRA `(.L_x_92) ;  /* 0xfffffffc00f08947 */ /* 0x010fea000383ffff */
[----:B------:R-:W-:Y:S05]  /*af70*/  BRA `(.L_x_208) ;  /* 0xffffff9c00207947 */ /* 0x000fea000383ffff */
.L_x_95:
[----:B-1----:R-:W-:Y:S07]  /*af80*/  MOV R0, UR21 ;  /* 0x0000001500007c02 */ /* 0x002fee0008000f00 */
.L_x_209:
[----:B-1----:R1:W3:Y:S02]  /*af90*/  SYNCS.PHASECHK.TRANS64.TRYWAIT P2, [R0+URZ+0x188], R6 ;  /* 0x00018806000075a7 */ /* 0x0022e400080411ff */
[----:B---3--:R-:W-:Y:S05]  /*afa0*/  @!P2 NANOSLEEP.SYNCS 0x989680 ;  /* 0x009896800000a95d */ /* 0x008fea0003900000 */
[----:B------:R-:W3:Y:S02]  /*afb0*/  @!P2 SYNCS.PHASECHK.TRANS64 P2, [R0+URZ+0x188], R6 ;  /* 0x000188060000a5a7 */ /* 0x000ee400080410ff */
[----:B---3--:R-:W-:Y:S05]  /*afc0*/  @!P2 BRA `(.L_x_209) ;  /* 0xfffffffc00f0a947 */ /* 0x008fea000383ffff */
[----:B------:R-:W-:Y:S05]  /*afd0*/  BRA `(.L_x_94) ;  /* 0xffffffa000887947 */ /* 0x000fea000383ffff */
.L_x_98:
[----:B------:R-:W-:Y:S07]  /*afe0*/  MOV R0, UR21 ;  /* 0x0000001500007c02 */ /* 0x000fee0008000f00 */
.L_x_210:
[----:B-1----:R1:W3:Y:S02]  /*aff0*/  SYNCS.PHASECHK.TRANS64.TRYWAIT P0, [R0+URZ+0x160], R9 ;  /* 0x00016009000075a7 */ /* 0x0022e400080011ff */
[----:B---3--:R-:W-:Y:S05]  /*b000*/  @!P0 NANOSLEEP.SYNCS 0x989680 ;  /* 0x009896800000895d */ /* 0x008fea0003900000 */
[----:B------:R-:W3:Y:S02]  /*b010*/  @!P0 SYNCS.PHASECHK.TRANS64 P0, [R0+URZ+0x160], R9 ;  /* 0x00016009000085a7 */ /* 0x000ee400080010ff */
[----:B---3--:R-:W-:Y:S05]  /*b020*/  @!P0 BRA `(.L_x_210) ;  /* 0xfffffffc00f08947 */ /* 0x008fea000383ffff */
[----:B------:R-:W-:Y:S05]  /*b030*/  BRA `(.L_x_211) ;  /* 0xffffffa000e47947 */ /* 0x000fea000383ffff */
.L_x_99:
[----:B------:R-:W-:Y:S07]  /*b040*/  MOV R0, UR21 ;  /* 0x0000001500007c02 */ /* 0x000fee0008000f00 */
.L_x_212:
[----:B-1----:R1:W3:Y:S02]  /*b050*/  SYNCS.PHASECHK.TRANS64.TRYWAIT P0, [R0+URZ+0x168], R9 ;  /* 0x00016809000075a7 */ /* 0x0022e400080011ff */
[----:B---3--:R-:W-:Y:S05]  /*b060*/  @!P0 NANOSLEEP.SYNCS 0x989680 ;  /* 0x009896800000895d */ /* 0x008fea0003900000 */
[----:B------:R-:W3:Y:S02]  /*b070*/  @!P0 SYNCS.PHASECHK.TRANS64 P0, [R0+URZ+0x168], R9 ;  /* 0x00016809000085a7 */ /* 0x000ee400080010ff */
[----:B---3--:R-:W-:Y:S05]  /*b080*/  @!P0 BRA `(.L_x_212) ;  /* 0xfffffffc00f08947 */ /* 0x008fea000383ffff */
[----:B------:R-:W-:Y:S05]  /*b090*/  BRA `(.L_x_213) ;  /* 0xffffffa400207947 */ /* 0x000fea000383ffff */
.L_x_100:
[----:B------:R-:W-:Y:S07]  /*b0a0*/  MOV R0, UR21 ;  /* 0x0000001500007c02 */ /* 0x000fee0008000f00 */
.L_x_214:
[----:B-1----:R1:W3:Y:S02]  /*b0b0*/  SYNCS.PHASECHK.TRANS64.TRYWAIT P0, [R0+URZ+0x170], R9 ;  /* 0x00017009000075a7 */ /* 0x0022e400080011ff */
[----:B---3--:R-:W-:Y:S05]  /*b0c0*/  @!P0 NANOSLEEP.SYNCS 0x989680 ;  /* 0x009896800000895d */ /* 0x008fea0003900000 */
[----:B------:R-:W3:Y:S02]  /*b0d0*/  @!P0 SYNCS.PHASECHK.TRANS64 P0, [R0+URZ+0x170], R9 ;  /* 0x00017009000085a7 */ /* 0x000ee400080010ff */
[----:B---3--:R-:W-:Y:S05]  /*b0e0*/  @!P0 BRA `(.L_x_214) ;  /* 0xfffffffc00f08947 */ /* 0x008fea000383ffff */
[----:B------:R-:W-:Y:S05]  /*b0f0*/  BRA `(.L_x_215) ;  /* 0xffffffa400687947 */ /* 0x000fea000383ffff */
.L_x_101:
[----:B------:R-:W-:Y:S07]  /*b100*/  MOV R0, UR21 ;  /* 0x0000001500007c02 */ /* 0x000fee0008000f00 */
.L_x_216:
[----:B-1----:R1:W3:Y:S02]  /*b110*/  SYNCS.PHASECHK.TRANS64.TRYWAIT P0, [R0+URZ+0x178], R9 ;  /* 0x00017809000075a7 */ /* 0x0022e400080011ff */
[----:B---3--:R-:W-:Y:S05]  /*b120*/  @!P0 NANOSLEEP.SYNCS 0x989680 ;  /* 0x009896800000895d */ /* 0x008fea0003900000 */
[----:B------:R-:W3:Y:S02]  /*b130*/  @!P0 SYNCS.PHASECHK.TRANS64 P0, [R0+URZ+0x178], R9 ;  /* 0x00017809000085a7 */ /* 0x000ee400080010ff */
[----:B---3--:R-:W-:Y:S05]  /*b140*/  @!P0 BRA `(.L_x_216) ;  /* 0xfffffffc00f08947 */ /* 0x008fea000383ffff */
[----:B------:R-:W-:Y:S05]  /*b150*/  BRA `(.L_x_217) ;  /* 0xffffffa400ac7947 */ /* 0x000fea000383ffff */
.L_x_103:
[----:B------:R-:W-:-:S07]  /*b160*/  MOV R0, UR21 ;  /* 0x0000001500007c02 */ /* 0x000fce0008000f00 */
.L_x_218:
[----:B-1----:R1:W4:Y:S02]  /*b170*/  SYNCS.PHASECHK.TRANS64.TRYWAIT P0, [R0+URZ+0x160], R2 ;  /* 0x00016002000075a7 */ /* 0x00232400080011ff */
[----:B----4-:R-:W-:Y:S05]  /*b180*/  @!P0 NANOSLEEP.SYNCS 0x989680 ;  /* 0x009896800000895d */ /* 0x010fea0003900000 */
[----:B------:R-:W4:Y:S02]  /*b190*/  @!P0 SYNCS.PHASECHK.TRANS64 P0, [R0+URZ+0x160], R2 ;  /* 0x00016002000085a7 */ /* 0x000f2400080010ff */
[----:B----4-:R-:W-:Y:S05]  /*b1a0*/  @!P0 BRA `(.L_x_218) ;  /* 0xfffffffc00f08947 */ /* 0x010fea000383ffff */
[----:B------:R-:W-:Y:S05]  /*b1b0*/  BRA `(.L_x_219) ;  /* 0xffffffa800247947 */ /* 0x000fea000383ffff */
.L_x_104:
[----:B-1----:R-:W-:-:S07]  /*b1c0*/  MOV R0, UR21 ;  /* 0x0000001500007c02 */ /* 0x002fce0008000f00 */
.L_x_220:
[----:B-1----:R1:W4:Y:S02]  /*b1d0*/  SYNCS.PHASECHK.TRANS64.TRYWAIT P0, [R0+URZ+0x168], R2 ;  /* 0x00016802000075a7 */ /* 0x00232400080011ff */
[----:B----4-:R-:W-:Y:S05]  /*b1e0*/  @!P0 NANOSLEEP.SYNCS 0x989680 ;  /* 0x009896800000895d */ /* 0x010fea0003900000 */
[----:B------:R-:W4:Y:S02]  /*b1f0*/  @!P0 SYNCS.PHASECHK.TRANS64 P0, [R0+URZ+0x168], R2 ;  /* 0x00016802000085a7 */ /* 0x000f2400080010ff */
[----:B----4-:R-:W-:Y:S05]  /*b200*/  @!P0 BRA `(.L_x_220) ;  /* 0xfffffffc00f08947 */ /* 0x010fea000383ffff */
[----:B------:R-:W-:Y:S05]  /*b210*/  BRA `(.L_x_221) ;  /* 0xffffffa800147947 */ /* 0x000fea000383ffff */
.L_x_105:
[----:B-1----:R-:W-:-:S07]  /*b220*/  MOV R0, UR21 ;  /* 0x0000001500007c02 */ /* 0x002fce0008000f00 */
.L_x_222:
[----:B-1----:R1:W4:Y:S02]  /*b230*/  SYNCS.PHASECHK.TRANS64.TRYWAIT P0, [R0+URZ+0x170], R2 ;  /* 0x00017002000075a7 */ /* 0x00232400080011ff */
[----:B----4-:R-:W-:Y:S05]  /*b240*/  @!P0 NANOSLEEP.SYNCS 0x989680 ;  /* 0x009896800000895d */ /* 0x010fea0003900000 */
[----:B------:R-:W4:Y:S02]  /*b250*/  @!P0 SYNCS.PHASECHK.TRANS64 P0, [R0+URZ+0x170], R2 ;  /* 0x00017002000085a7 */ /* 0x000f2400080010ff */
[----:B----4-:R-:W-:Y:S05]  /*b260*/  @!P0 BRA `(.L_x_222) ;  /* 0xfffffffc00f08947 */ /* 0x010fea000383ffff */
[----:B------:R-:W-:Y:S05]  /*b270*/  BRA `(.L_x_223) ;  /* 0xffffffa800047947 */ /* 0x000fea000383ffff */
.L_x_107:
[----:B-1----:R1:W2:Y:S02]  /*b280*/  SYNCS.PHASECHK.TRANS64.TRYWAIT P0, [R3+URZ+0x190], R0 ;  /* 0x00019000030075a7 */ /* 0x0022a400080011ff */
[----:B--2---:R-:W-:Y:S05]  /*b290*/  @!P0 NANOSLEEP.SYNCS 0x989680 ;  /* 0x009896800000895d */ /* 0x004fea0003900000 */
[----:B------:R-:W2:Y:S02]  /*b2a0*/  @!P0 SYNCS.PHASECHK.TRANS64 P0, [R3+URZ+0x190], R0 ;  /* 0x00019000030085a7 */ /* 0x000ea400080010ff */
[----:B--2---:R-:W-:Y:S05]  /*b2b0*/  @!P0 BRA `(.L_x_107) ;  /* 0xfffffffc00f08947 */ /* 0x004fea000383ffff */
[----:B------:R-:W-:Y:S05]  /*b2c0*/  BRA `(.L_x_224) ;  /* 0xffffffa800d07947 */ /* 0x000fea000383ffff */
.L_x_118:
[----:B-1----:R1:W2:Y:S02]  /*b2d0*/  SYNCS.PHASECHK.TRANS64.TRYWAIT P1, [R2+URZ+0x140], R0 ;  /* 0x00014000020075a7 */ /* 0x0022a400080211ff */
[----:B--2---:R-:W-:Y:S05]  /*b2e0*/  @!P1 NANOSLEEP.SYNCS 0x989680 ;  /* 0x009896800000995d */ /* 0x004fea0003900000 */
[----:B------:R-:W2:Y:S02]  /*b2f0*/  @!P1 SYNCS.PHASECHK.TRANS64 P1, [R2+URZ+0x140], R0 ;  /* 0x00014000020095a7 */ /* 0x000ea400080210ff */
[----:B--2---:R-:W-:Y:S05]  /*b300*/  @!P1 BRA `(.L_x_118) ;  /* 0xfffffffc00f09947 */ /* 0x004fea000383ffff */
[----:B------:R-:W-:Y:S05]  /*b310*/  BRA `(.L_x_117) ;  /* 0xffffffb800447947 */ /* 0x000fea000383ffff */
.L_x_120:
[----:B-1----:R1:W2:Y:S02]  /*b320*/  SYNCS.PHASECHK.TRANS64.TRYWAIT P0, [R52+URZ+0x1b0], R3 ;  /* 0x0001b003340075a7 */ /* 0x0022a400080011ff */
[----:B--2---:R-:W-:Y:S05]  /*b330*/  @!P0 NANOSLEEP.SYNCS 0x989680 ;  /* 0x009896800000895d */ /* 0x004fea0003900000 */
[----:B------:R-:W2:Y:S02]  /*b340*/  @!P0 SYNCS.PHASECHK.TRANS64 P0, [R52+URZ+0x1b0], R3 ;  /* 0x0001b003340085a7 */ /* 0x000ea400080010ff */
[----:B--2---:R-:W-:Y:S05]  /*b350*/  @!P0 BRA `(.L_x_120) ;  /* 0xfffffffc00f08947 */ /* 0x004fea000383ffff */
[----:B------:R-:W-:Y:S05]  /*b360*/  BRA `(.L_x_119) ;  /* 0xffffffb800987947 */ /* 0x000fea000383ffff */
.L_x_128:
[----:B--2---:R2:W3:Y:S02]  /*b370*/  SYNCS.PHASECHK.TRANS64.TRYWAIT P0, [R0+URZ+0x140], R2 ;  /* 0x00014002000075a7 */ /* 0x0044e400080011ff */
[----:B---3--:R-:W-:Y:S05]  /*b380*/  @!P0 NANOSLEEP.SYNCS 0x989680 ;  /* 0x009896800000895d */ /* 0x008fea0003900000 */
[----:B------:R-:W3:Y:S02]  /*b390*/  @!P0 SYNCS.PHASECHK.TRANS64 P0, [R0+URZ+0x140], R2 ;  /* 0x00014002000085a7 */ /* 0x000ee400080010ff */
[----:B---3--:R-:W-:Y:S05]  /*b3a0*/  @!P0 BRA `(.L_x_128) ;  /* 0xfffffffc00f08947 */ /* 0x008fea000383ffff */
[----:B------:R-:W-:Y:S05]  /*b3b0*/  BRA `(.L_x_127) ;  /* 0xffffffc4008c7947 */ /* 0x000fea000383ffff */
.L_x_136:
[----:B--2---:R2:W3:Y:S02]  /*b3c0*/  SYNCS.PHASECHK.TRANS64.TRYWAIT P0, [R0+URZ+0x140], R4 ;  /* 0x00014004000075a7 */ /* 0x0044e400080011ff */
[----:B---3--:R-:W-:Y:S05]  /*b3d0*/  @!P0 NANOSLEEP.SYNCS 0x989680 ;  /* 0x009896800000895d */ /* 0x008fea0003900000 */
[----:B------:R-:W3:Y:S02]  /*b3e0*/  @!P0 SYNCS.PHASECHK.TRANS64 P0, [R0+URZ+0x140], R4 ;  /* 0x00014004000085a7 */ /* 0x000ee400080010ff */
[----:B---3--:R-:W-:Y:S05]  /*b3f0*/  @!P0 BRA `(.L_x_136) ;  /* 0xfffffffc00f08947 */ /* 0x008fea000383ffff */
[----:B------:R-:W-:Y:S05]  /*b400*/  BRA `(.L_x_135) ;  /* 0xffffffd000c87947 */ /* 0x000fea000383ffff */
.L_x_144:
[----:B--2---:R2:W3:Y:S02]  /*b410*/  SYNCS.PHASECHK.TRANS64.TRYWAIT P0, [R0+URZ+0x140], R2 ;  /* 0x00014002000075a7 */ /* 0x0044e400080011ff */
[----:B---3--:R-:W-:Y:S05]  /*b420*/  @!P0 NANOSLEEP.SYNCS 0x989680 ;  /* 0x009896800000895d */ /* 0x008fea0003900000 */
[----:B------:R-:W3:Y:S02]  /*b430*/  @!P0 SYNCS.PHASECHK.TRANS64 P0, [R0+URZ+0x140], R2 ;  /* 0x00014002000085a7 */ /* 0x000ee400080010ff */
[----:B---3--:R-:W-:Y:S05]  /*b440*/  @!P0 BRA `(.L_x_144) ;  /* 0xfffffffc00f08947 */ /* 0x008fea000383ffff */
[----:B------:R-:W-:Y:S05]  /*b450*/  BRA `(.L_x_143) ;  /* 0xffffffe000147947 */ /* 0x000fea000383ffff */
        .weak           $__internal_0_$__cuda_sm10x_tcgen05_guardrail_trap_col_being_dealloced_not_returned_by_alloc
        .type           $__internal_0_$__cuda_sm10x_tcgen05_guardrail_trap_col_being_dealloced_not_returned_by_alloc,@function
        .size           $__internal_0_$__cuda_sm10x_tcgen05_guardrail_trap_col_being_dealloced_not_returned_by_alloc,($__internal_1_$__cuda_sm10x_tcgen05_guardrail_trap_phase_invalid_during_alloc - $__internal_0_$__cuda_sm10x_tcgen05_guardrail_trap_col_being_dealloced_not_returned_by_alloc)
$__internal_0_$__cuda_sm10x_tcgen05_guardrail_trap_col_being_dealloced_not_returned_by_alloc:
[----:B------:R-:W-:Y:S05]  /*b460*/  BPT.TRAP 0x1 ;  /* 0x000000040000795c */ /* 0x000fea0000300000 */
[----:B------:R-:W-:-:S04]  /*b470*/  HFMA2 R3, -RZ, RZ, 0, 0 ;  /* 0x00000000ff037431 */ /* 0x000fc800000001ff */
[----:B------:R-:W-:Y:S05]  /*b480*/  RET.REL.NODEC R2 `(_ZN7cutlass13device_kernelINS_4gemm6kernel13GemmUniversalIN4cute5tupleIJiiiiEEENS1_10collective13CollectiveMmaINS1_35MainloopSm100TmaUmmaWarpSpecializedILi20ELi2ELi4ENS5_IJNS4_1CILi2EEESB_NSA_ILi1EEEEEEEENS5_IJNSA_ILi64EEENSA_ILi256EEENSA_ILi32EEEEEEaNS5_IJlSC_lEEEaSJ_NS4_8TiledMMAINS4_8MMA_AtomIJNS4_15SM100_MMA_S8_SSIaaiLi64ELi256ELNS4_4UMMA5MajorE0ELSO_0ELNSN_8SaturateE0EEEEEENS4_6LayoutINS5_IJSC_SC_SC_EEENS5_IJNSA_ILi0EEESU_SU_EEEEENS5_IJNS4_10UnderscoreESX_SX_EEEEENS4_23SM90_TMA_LOAD_MULTICASTENS4_14ComposedLayoutINS4_7SwizzleILi1ELi4ELi3EEENS4_18smem_ptr_flag_bitsILi8EEENSS_INS5_IJNSA_ILi8EEESH_EEENS5_IJSH_SC_EEEEEEEvNS4_8identityES10_S1A_vS1B_EENS_8epilogue10collective18CollectiveEpilogueINS1D_23Sm100TmaWarpSpecializedILi4ELi2ELi32ELb0ELb0EEEJSI_NS5_IJNSS_ISF_SC_EES1I_EEEaSJ_aSJ_NS1D_6fusion15FusionCallbacksIS1H_NS1K_17LinearCombinationIaiaiLNS_15FloatRoundStyleE2EEESI_S1J_JEEENS4_5SM1004TMEM4LOAD26SM100_TMEM_LOAD_16dp32b32xENS4_13SM90_TMA_LOADENS11_INS12_ILi2ELi4ELi3EEES15_NSS_INS5_IJS16_SF_EEENS5_IJSF_SC_EEEEEEENS4_39AutoVectorizingCopyWithAssumedAlignmentILi128EEENS4_14SM90_TMA_STOREES1Z_S21_S21_EEEvvEEEEvNT_6ParamsE) ;  /* 0xffffff4802dc7950 */ /* 0x000fea0003c3ffff */
        .weak           $__internal_1_$__cuda_sm10x_tcgen05_guardrail_trap_phase_invalid_during_alloc
        .type           $__internal_1_$__cuda_sm10x_tcgen05_guardrail_trap_phase_invalid_during_alloc,@function
        .size           $__internal_1_$__cuda_sm10x_tcgen05_guardrail_trap_phase_invalid_during_alloc,($__internal_2_$__cuda_sm10x_tcgen05_guardrail_trap_unallocated_columns_being_dealloced - $__internal_1_$__cuda_sm10x_tcgen05_guardrail_trap_phase_invalid_during_alloc)
$__internal_1_$__cuda_sm10x_tcgen05_guardrail_trap_phase_invalid_during_alloc:
[----:B------:R-:W-:Y:S05]  /*b490*/  BPT.TRAP 0x1 ;  /* 0x000000040000795c */ /* 0x000fea0000300000 */
[----:B------:R-:W-:-:S04]  /*b4a0*/  MOV R5, 0x0 ;  /* 0x0000000000057802 */ /* 0x000fc80000000f00 */
[----:B------:R-:W-:Y:S05]  /*b4b0*/  RET.REL.NODEC R4 `(_ZN7cutlass13device_kernelINS_4gemm6kernel13GemmUniversalIN4cute5tupleIJiiiiEEENS1_10collective13CollectiveMmaINS1_35MainloopSm100TmaUmmaWarpSpecializedILi20ELi2ELi4ENS5_IJNS4_1CILi2EEESB_NSA_ILi1EEEEEEEENS5_IJNSA_ILi64EEENSA_ILi256EEENSA_ILi32EEEEEEaNS5_IJlSC_lEEEaSJ_NS4_8TiledMMAINS4_8MMA_AtomIJNS4_15SM100_MMA_S8_SSIaaiLi64ELi256ELNS4_4UMMA5MajorE0ELSO_0ELNSN_8SaturateE0EEEEEENS4_6LayoutINS5_IJSC_SC_SC_EEENS5_IJNSA_ILi0EEESU_SU_EEEEENS5_IJNS4_10UnderscoreESX_SX_EEEEENS4_23SM90_TMA_LOAD_MULTICASTENS4_14ComposedLayoutINS4_7SwizzleILi1ELi4ELi3EEENS4_18smem_ptr_flag_bitsILi8EEENSS_INS5_IJNSA_ILi8EEESH_EEENS5_IJSH_SC_EEEEEEEvNS4_8identityES10_S1A_vS1B_EENS_8epilogue10collective18CollectiveEpilogueINS1D_23Sm100TmaWarpSpecializedILi4ELi2ELi32ELb0ELb0EEEJSI_NS5_IJNSS_ISF_SC_EES1I_EEEaSJ_aSJ_NS1D_6fusion15FusionCallbacksIS1H_NS1K_17LinearCombinationIaiaiLNS_15FloatRoundStyleE2EEESI_S1J_JEEENS4_5SM1004TMEM4LOAD26SM100_TMEM_LOAD_16dp32b32xENS4_13SM90_TMA_LOADENS11_INS12_ILi2ELi4ELi3EEES15_NSS_INS5_IJS16_SF_EEENS5_IJSF_SC_EEEEEEENS4_39AutoVectorizingCopyWithAssumedAlignmentILi128EEENS4_14SM90_TMA_STOREES1Z_S21_S21_EEEvvEEEEvNT_6ParamsE) ;  /* 0xffffff4804d07950 */ /* 0x000fea0003c3ffff */
        .weak           $__internal_2_$__cuda_sm10x_tcgen05_guardrail_trap_unallocated_columns_being_dealloced
        .type           $__internal_2_$__cuda_sm10x_tcgen05_guardrail_trap_unallocated_columns_being_dealloced,@function
        .size           $__internal_2_$__cuda_sm10x_tcgen05_guardrail_trap_unallocated_columns_being_dealloced,(.L_x_226 - $__internal_2_$__cuda_sm10x_tcgen05_guardrail_trap_unallocated_columns_being_dealloced)
$__internal_2_$__cuda_sm10x_tcgen05_guardrail_trap_unallocated_columns_being_dealloced:
[----:B------:R-:W-:Y:S05]  /*b4c0*/  BPT.TRAP 0x1 ;  /* 0x000000040000795c */ /* 0x000fea0000300000 */
[----:B------:R-:W-:-:S04]  /*b4d0*/  HFMA2 R3, -RZ, RZ, 0, 0 ;  /* 0x00000000ff037431 */ /* 0x000fc800000001ff */
[----:B------:R-:W-:Y:S05]  /*b4e0*/  RET.REL.NODEC R2 `(_ZN7cutlass13device_kernelINS_4gemm6kernel13GemmUniversalIN4cute5tupleIJiiiiEEENS1_10collective13CollectiveMmaINS1_35MainloopSm100TmaUmmaWarpSpecializedILi20ELi2ELi4ENS5_IJNS4_1CILi2EEESB_NSA_ILi1EEEEEEEENS5_IJNSA_ILi64EEENSA_ILi256EEENSA_ILi32EEEEEEaNS5_IJlSC_lEEEaSJ_NS4_8TiledMMAINS4_8MMA_AtomIJNS4_15SM100_MMA_S8_SSIaaiLi64ELi256ELNS4_4UMMA5MajorE0ELSO_0ELNSN_8SaturateE0EEEEEENS4_6LayoutINS5_IJSC_SC_SC_EEENS5_IJNSA_ILi0EEESU_SU_EEEEENS5_IJNS4_10UnderscoreESX_SX_EEEEENS4_23SM90_TMA_LOAD_MULTICASTENS4_14ComposedLayoutINS4_7SwizzleILi1ELi4ELi3EEENS4_18smem_ptr_flag_bitsILi8EEENSS_INS5_IJNSA_ILi8EEESH_EEENS5_IJSH_SC_EEEEEEEvNS4_8identityES10_S1A_vS1B_EENS_8epilogue10collective18CollectiveEpilogueINS1D_23Sm100TmaWarpSpecializedILi4ELi2ELi32ELb0ELb0EEEJSI_NS5_IJNSS_ISF_SC_EES1I_EEEaSJ_aSJ_NS1D_6fusion15FusionCallbacksIS1H_NS1K_17LinearCombinationIaiaiLNS_15FloatRoundStyleE2EEESI_S1J_JEEENS4_5SM1004TMEM4LOAD26SM100_TMEM_LOAD_16dp32b32xENS4_13SM90_TMA_LOADENS11_INS12_ILi2ELi4ELi3EEES15_NSS_INS5_IJS16_SF_EEENS5_IJSF_SC_EEEEEEENS4_39AutoVectorizingCopyWithAssumedAlignmentILi128EEENS4_14SM90_TMA_STOREES1Z_S21_S21_EEEvvEEEEvNT_6ParamsE) ;  /* 0xffffff4802c47950 */ /* 0x000fea0003c3ffff */
.L_x_225:
[----:B------:R-:W-:-:S00]  /*b4f0*/  BRA `(.L_x_225) ;  /* 0xfffffffc00fc7947 */ /* 0x000fc0000383ffff */
[----:B------:R-:W-:-:S00]  /*b500*/  NOP ;  /* 0x0000000000007918 */ /* 0x000fc00000000000 */
[----:B------:R-:W-:-:S00]  /*b510*/  NOP ;  /* 0x0000000000007918 */ /* 0x000fc00000000000 */
[----:B------:R-:W-:-:S00]  /*b520*/  NOP ;  /* 0x0000000000007918 */ /* 0x000fc00000000000 */
[----:B------:R-:W-:-:S00]  /*b530*/  NOP ;  /* 0x0000000000007918 */ /* 0x000fc00000000000 */
[----:B------:R-:W-:-:S00]  /*b540*/  NOP ;  /* 0x0000000000007918 */ /* 0x000fc00000000000 */
[----:B------:R-:W-:-:S00]  /*b550*/  NOP ;  /* 0x0000000000007918 */ /* 0x000fc00000000000 */
[----:B------:R-:W-:-:S00]  /*b560*/  NOP ;  /* 0x0000000000007918 */ /* 0x000fc00000000000 */
[----:B------:R-:W-:-:S00]  /*b570*/  NOP ;  /* 0x0000000000007918 */ /* 0x000fc00000000000 */
.L_x_226:


//--------------------- .nv.global.init           --------------------------
	.section	.nv.global.init,"aw",@progbits
.nv.global.init:
	.type		$str$27,@object
	.size		$str$27,($str$28 - $str$27)
$str$27:
        /*0000*/ 	.byte	0x28, 0x61, 0x64, 0x64, 0x72, 0x65, 0x73, 0x73, 0x20, 0x26, 0x20, 0x6d, 0x61, 0x73, 0x6b, 0x29
        /*0010*/ 	.byte	0x20, 0x3d, 0x3d, 0x20, 0x30, 0x00
	.type		$str$28,@object
	.size		$str$28,($str$26 - $str$28)
$str$28:
        /*0016*/ 	.byte	0x2f, 0x74, 0x6d, 0x70, 0x2f, 0x63, 0x75, 0x74, 0x6c, 0x61, 0x73, 0x73, 0x5f, 0x73, 0x77, 0x65
        /*0026*/ 	.byte	0x65, 0x70, 0x5f, 0x73, 0x72, 0x63, 0x2f, 0x69, 0x6e, 0x63, 0x6c, 0x75, 0x64, 0x65, 0x2f, 0x63
        /*0036*/ 	.byte	0x75, 0x74, 0x65, 0x2f, 0x70, 0x6f, 0x69, 0x6e, 0x74, 0x65, 0x72, 0x5f, 0x66, 0x6c, 0x61, 0x67
        /*0046*/ 	.byte	0x67, 0x65, 0x64, 0x2e, 0x68, 0x70, 0x70, 0x00
	.type		$str$26,@object
	.size		$str$26,($str$25 - $str$26)
$str$26:
        /*004e*/ 	.byte	0x2f, 0x74, 0x6d, 0x70, 0x2f, 0x63, 0x75, 0x74, 0x6c, 0x61, 0x73, 0x73, 0x5f, 0x73, 0x77, 0x65
        /*005e*/ 	.byte	0x65, 0x70, 0x5f, 0x73, 0x72, 0x63, 0x2f, 0x69, 0x6e, 0x63, 0x6c, 0x75, 0x64, 0x65, 0x2f, 0x63
        /*006e*/ 	.byte	0x75, 0x74, 0x65, 0x2f, 0x61, 0x74, 0x6f, 0x6d, 0x2f, 0x63, 0x6f, 0x70, 0x79, 0x5f, 0x74, 0x72
        /*007e*/ 	.byte	0x61, 0x69, 0x74, 0x73, 0x5f, 0x73, 0x6d, 0x31, 0x30, 0x30, 0x2e, 0x68, 0x70, 0x70, 0x00
	.type		$str$25,@object
	.size		$str$25,(__unnamed_1 - $str$25)
$str$25:
        /*008d*/ 	.byte	0x28, 0x28, 0x75, 0x69, 0x6e, 0x74, 0x33, 0x32, 0x5f, 0x74, 0x28, 0x74, 0x68, 0x72, 0x65, 0x61
        /*009d*/ 	.byte	0x64, 0x49, 0x64, 0x78, 0x2e, 0x78, 0x29, 0x20, 0x2f, 0x20, 0x33, 0x32, 0x29, 0x20, 0x25, 0x20
        /*00ad*/ 	.byte	0x34, 0x29, 0x20, 0x3d, 0x3d, 0x20, 0x28, 0x28, 0x28, 0x74, 0x6d, 0x65, 0x6d, 0x5f, 0x61, 0x64
        /*00bd*/ 	.byte	0x64, 0x72, 0x20, 0x3e, 0x3e, 0x20, 0x31, 0x36, 0x29, 0x20, 0x2f, 0x20, 0x33, 0x32, 0x29, 0x20
        /*00cd*/ 	.byte	0x25, 0x20, 0x34, 0x29, 0x00
	.type		__unnamed_1,@object
	.size		__unnamed_1,(__unnamed_2 - __unnamed_1)
__unnamed_1:
        /*00d2*/ 	.byte	0x61, 0x75, 0x74, 0x6f, 0x20, 0x63, 0x75, 0x74, 0x65, 0x3a, 0x3a, 0x61, 0x73, 0x5f, 0x70, 0x6f
        /* <DEDUP_REMOVED lines=24> */
        /*0262*/ 	.byte	0x00
	.type		__unnamed_2,@object
	.size		__unnamed_2,(__unnamed_3 - __unnamed_2)
__unnamed_2:
        /* <DEDUP_REMOVED lines=26> */
	.type		__unnamed_3,@object
	.size		__unnamed_3,(.L_3 - __unnamed_3)
__unnamed_3:
        /* <DEDUP_REMOVED lines=41> */
.L_3:


//--------------------- .nv.shared._ZN7cutlass13device_kernelINS_4gemm6kernel13GemmUniversalIN4cute5tupleIJiiiiEEENS1_10collective13CollectiveMmaINS1_35MainloopSm100TmaUmmaWarpSpecializedILi20ELi2ELi4ENS5_IJNS4_1CILi2EEESB_NSA_ILi1EEEEEEEENS5_IJNSA_ILi64EEENSA_ILi256EEENSA_ILi32EEEEEEaNS5_IJlSC_lEEEaSJ_NS4_8TiledMMAINS4_8MMA_AtomIJNS4_15SM100_MMA_S8_SSIaaiLi64ELi256ELNS4_4UMMA5MajorE0ELSO_0ELNSN_8SaturateE0EEEEEENS4_6LayoutINS5_IJSC_SC_SC_EEENS5_IJNSA_ILi0EEESU_SU_EEEEENS5_IJNS4_10UnderscoreESX_SX_EEEEENS4_23SM90_TMA_LOAD_MULTICASTENS4_14ComposedLayoutINS4_7SwizzleILi1ELi4ELi3EEENS4_18smem_ptr_flag_bitsILi8EEENSS_INS5_IJNSA_ILi8EEESH_EEENS5_IJSH_SC_EEEEEEEvNS4_8identityES10_S1A_vS1B_EENS_8epilogue10collective18CollectiveEpilogueINS1D_23Sm100TmaWarpSpecializedILi4ELi2ELi32ELb0ELb0EEEJSI_NS5_IJNSS_ISF_SC_EES1I_EEEaSJ_aSJ_NS1D_6fusion15FusionCallbacksIS1H_NS1K_17LinearCombinationIaiaiLNS_15FloatRoundStyleE2EEESI_S1J_JEEENS4_5SM1004TMEM4LOAD26SM100_TMEM_LOAD_16dp32b32xENS4_13SM90_TMA_LOADENS11_INS12_ILi2ELi4ELi3EEES15_NSS_INS5_IJS16_SF_EEENS5_IJSF_SC_EEEEEEENS4_39AutoVectorizingCopyWithAssumedAlignmentILi128EEENS4_14SM90_TMA_STOREES1Z_S21_S21_EEEvvEEEEvNT_6ParamsE --------------------------
	.section	.nv.shared._ZN7cutlass13device_kernelINS_4gemm6kernel13GemmUniversalIN4cute5tupleIJiiiiEEENS1_10collective13CollectiveMmaINS1_35MainloopSm100TmaUmmaWarpSpecializedILi20ELi2ELi4ENS5_IJNS4_1CILi2EEESB_NSA_ILi1EEEEEEEENS5_IJNSA_ILi64EEENSA_ILi256EEENSA_ILi32EEEEEEaNS5_IJlSC_lEEEaSJ_NS4_8TiledMMAINS4_8MMA_AtomIJNS4_15SM100_MMA_S8_SSIaaiLi64ELi256ELNS4_4UMMA5MajorE0ELSO_0ELNSN_8SaturateE0EEEEEENS4_6LayoutINS5_IJSC_SC_SC_EEENS5_IJNSA_ILi0EEESU_SU_EEEEENS5_IJNS4_10UnderscoreESX_SX_EEEEENS4_23SM90_TMA_LOAD_MULTICASTENS4_14ComposedLayoutINS4_7SwizzleILi1ELi4ELi3EEENS4_18smem_ptr_flag_bitsILi8EEENSS_INS5_IJNSA_ILi8EEESH_EEENS5_IJSH_SC_EEEEEEEvNS4_8identityES10_S1A_vS1B_EENS_8epilogue10collective18CollectiveEpilogueINS1D_23Sm100TmaWarpSpecializedILi4ELi2ELi32ELb0ELb0EEEJSI_NS5_IJNSS_ISF_SC_EES1I_EEEaSJ_aSJ_NS1D_6fusion15FusionCallbacksIS1H_NS1K_17LinearCombinationIaiaiLNS_15FloatRoundStyleE2EEESI_S1J_JEEENS4_5SM1004TMEM4LOAD26SM100_TMEM_LOAD_16dp32b32xENS4_13SM90_TMA_LOADENS11_INS12_ILi2ELi4ELi3EEES15_NSS_INS5_IJS16_SF_EEENS5_IJSF_SC_EEEEEEENS4_39AutoVectorizingCopyWithAssumedAlignmentILi128EEENS4_14SM90_TMA_STOREES1Z_S21_S21_EEEvvEEEEvNT_6ParamsE,"aw",@nobits
	.sectionflags	@""
	.align	16
	.zero		1024


//--------------------- .nv.shared.reserved.0     --------------------------
	.section	.nv.shared.reserved.0,"aw",@nobits
	.weak		__nv_reservedSMEM_offset_0_alias
	.size		__nv_reservedSMEM_offset_0_alias, 0, 64
	.other		__nv_reservedSMEM_offset_0_alias,@"STO_CUDA_RESERVED_SHARED STV_DEFAULT"
__nv_reservedSMEM_offset_0_alias:
	.zero		0
.nv.shared.reserved.0:
	.zero		64
	.weak		__nv_reservedSMEM_tcgen05_partition
	.type		__nv_reservedSMEM_tcgen05_partition,@object
	.size		__nv_reservedSMEM_tcgen05_partition,(.L_0 - __nv_reservedSMEM_tcgen05_partition)
__nv_reservedSMEM_tcgen05_partition:
	.zero		32
.L_0:


//--------------------- .nv.global                --------------------------
	.section	.nv.global,"aw",@nobits
.nv.global:
	.type		_ZN40_INTERNAL_aa35ab83_4_k_cu_0b8fd07b_226694cute1_E,@object
	.size		_ZN40_INTERNAL_aa35ab83_4_k_cu_0b8fd07b_226694cute1_E,(_ZN40_INTERNAL_aa35ab83_4_k_cu_0b8fd07b_226694cuda3std3__45__cpo6cbeginE - _ZN40_INTERNAL_aa35ab83_4_k_cu_0b8fd07b_226694cute1_E)
_ZN40_INTERNAL_aa35ab83_4_k_cu_0b8fd07b_226694cute1_E:
	.zero		1
	.type		_ZN40_INTERNAL_aa35ab83_4_k_cu_0b8fd07b_226694cuda3std3__45__cpo6cbeginE,@object
	.size		_ZN40_INTERNAL_aa35ab83_4_k_cu_0b8fd07b_226694cuda3std3__45__cpo6cbeginE,(_ZN40_INTERNAL_aa35ab83_4_k_cu_0b8fd07b_226694cuda3std3__48in_placeE - _ZN40_INTERNAL_aa35ab83_4_k_cu_0b8fd07b_226694cuda3std3__45__cpo6cbeginE)
_ZN40_INTERNAL_aa35ab83_4_k_cu_0b8fd07b_226694cuda3std3__45__cpo6cbeginE:
	.zero		1
	.type		_ZN40_INTERNAL_aa35ab83_4_k_cu_0b8fd07b_226694cuda3std3__48in_placeE,@object
	.size		_ZN40_INTERNAL_aa35ab83_4_k_cu_0b8fd07b_226694cuda3std3__48in_placeE,(_ZN40_INTERNAL_aa35ab83_4_k_cu_0b8fd07b_226694cuda3std6ranges3__45__cpo9iter_moveE - _ZN40_INTERNAL_aa35ab83_4_k_cu_0b8fd07b_226694cuda3std3__48in_placeE)
_ZN40_INTERNAL_aa35ab83_4_k_cu_0b8fd07b_226694cuda3std3__48in_placeE:
	.zero		1
	.type		_ZN40_INTERNAL_aa35ab83_4_k_cu_0b8fd07b_226694cuda3std6ranges3__45__cpo9iter_moveE,@object
	.size		_ZN40_INTERNAL_aa35ab83_4_k_cu_0b8fd07b_226694cuda3std6ranges3__45__cpo9iter_moveE,(_ZN40_INTERNAL_aa35ab83_4_k_cu_0b8fd07b_226694cuda3std3__45__cpo5beginE - _ZN40_INTERNAL_aa35ab83_4_k_cu_0b8fd07b_226694cuda3std6ranges3__45__cpo9iter_moveE)
_ZN40_INTERNAL_aa35ab83_4_k_cu_0b8fd07b_226694cuda3std6ranges3__45__cpo9iter_moveE:
	.zero		1
	.type		_ZN40_INTERNAL_aa35ab83_4_k_cu_0b8fd07b_226694cuda3std3__45__cpo5beginE,@object
	.size		_ZN40_INTERNAL_aa35ab83_4_k_cu_0b8fd07b_226694cuda3std3__45__cpo5beginE,(_ZN40_INTERNAL_aa35ab83_4_k_cu_0b8fd07b_226694cuda3std3__442_GLOBAL__N__aa35ab83_4_k_cu_0b8fd07b_226696ignoreE - _ZN40_INTERNAL_aa35ab83_4_k_cu_0b8fd07b_226694cuda3std3__45__cpo5beginE)
_ZN40_INTERNAL_aa35ab83_4_k_cu_0b8fd07b_226694cuda3std3__45__cpo5beginE:
	.zero		1
	.type		_ZN40_INTERNAL_aa35ab83_4_k_cu_0b8fd07b_226694cuda3std3__442_GLOBAL__N__aa35ab83_4_k_cu_0b8fd07b_226696ignoreE,@object
	.size		_ZN40_INTERNAL_aa35ab83_4_k_cu_0b8fd07b_226694cuda3std3__442_GLOBAL__N__aa35ab83_4_k_cu_0b8fd07b_226696ignoreE,(_ZN40_INTERNAL_aa35ab83_4_k_cu_0b8fd07b_226694cute7productE - _ZN40_INTERNAL_aa35ab83_4_k_cu_0b8fd07b_226694cuda3std3__442_GLOBAL__N__aa35ab83_4_k_cu_0b8fd07b_226696ignoreE)
_ZN40_INTERNAL_aa35ab83_4_k_cu_0b8fd07b_226694cuda3std3__442_GLOBAL__N__aa35ab83_4_k_cu_0b8fd07b_226696ignoreE:
	.zero		1
	.type		_ZN40_INTERNAL_aa35ab83_4_k_cu_0b8fd07b_226694cute7productE,@object
	.size		_ZN40_INTERNAL_aa35ab83_4_k_cu_0b8fd07b_226694cute7productE,(_ZN40_INTERNAL_aa35ab83_4_k_cu_0b8fd07b_226694cuda3std3__45__cpo3endE - _ZN40_INTERNAL_aa35ab83_4_k_cu_0b8fd07b_226694cute7productE)
_ZN40_INTERNAL_aa35ab83_4_k_cu_0b8fd07b_226694cute7productE:
	.zero		1
	.type		_ZN40_INTERNAL_aa35ab83_4_k_cu_0b8fd07b_226694cuda3std3__45__cpo3endE,@object
	.size		_ZN40_INTERNAL_aa35ab83_4_k_cu_0b8fd07b_226694cuda3std3__45__cpo3endE,(_ZN40_INTERNAL_aa35ab83_4_k_cu_0b8fd07b_226694cuda3std3__419piecewise_constructE - _ZN40_INTERNAL_aa35ab83_4_k_cu_0b8fd07b_226694cuda3std3__45__cpo3endE)
_ZN40_INTERNAL_aa35ab83_4_k_cu_0b8fd07b_226694cuda3std3__45__cpo3endE:
	.zero		1
	.type		_ZN40_INTERNAL_aa35ab83_4_k_cu_0b8fd07b_226694cuda3std3__419piecewise_constructE,@object
	.size		_ZN40_INTERNAL_aa35ab83_4_k_cu_0b8fd07b_226694cuda3std3__419piecewise_constructE,(_ZN40_INTERNAL_aa35ab83_4_k_cu_0b8fd07b_226694cuda3std3__45__cpo4cendE - _ZN40_INTERNAL_aa35ab83_4_k_cu_0b8fd07b_226694cuda3std3__419piecewise_constructE)
_ZN40_INTERNAL_aa35ab83_4_k_cu_0b8fd07b_226694cuda3std3__419piecewise_constructE:
	.zero		1
	.type		_ZN40_INTERNAL_aa35ab83_4_k_cu_0b8fd07b_226694cuda3std3__45__cpo4cendE,@object
	.size		_ZN40_INTERNAL_aa35ab83_4_k_cu_0b8fd07b_226694cuda3std3__45__cpo4cendE,(_ZN40_INTERNAL_aa35ab83_4_k_cu_0b8fd07b_226694cuda3std6ranges3__45__cpo4swapE - _ZN40_INTERNAL_aa35ab83_4_k_cu_0b8fd07b_226694cuda3std3__45__cpo4cendE)
_ZN40_INTERNAL_aa35ab83_4_k_cu_0b8fd07b_226694cuda3std3__45__cpo4cendE:
	.zero		1
	.type		_ZN40_INTERNAL_aa35ab83_4_k_cu_0b8fd07b_226694cuda3std6ranges3__45__cpo4swapE,@object
	.size		_ZN40_INTERNAL_aa35ab83_4_k_cu_0b8fd07b_226694cuda3std6ranges3__45__cpo4swapE,(.L_11 - _ZN40_INTERNAL_aa35ab83_4_k_cu_0b8fd07b_226694cuda3std6ranges3__45__cpo4swapE)
_ZN40_INTERNAL_aa35ab83_4_k_cu_0b8fd07b_226694cuda3std6ranges3__45__cpo4swapE:
	.zero		1
.L_11:


//--------------------- .nv.constant0._ZN7cutlass13device_kernelINS_4gemm6kernel13GemmUniversalIN4cute5tupleIJiiiiEEENS1_10collective13CollectiveMmaINS1_35MainloopSm100TmaUmmaWarpSpecializedILi20ELi2ELi4ENS5_IJNS4_1CILi2EEESB_NSA_ILi1EEEEEEEENS5_IJNSA_ILi64EEENSA_ILi256EEENSA_ILi32EEEEEEaNS5_IJlSC_lEEEaSJ_NS4_8TiledMMAINS4_8MMA_AtomIJNS4_15SM100_MMA_S8_SSIaaiLi64ELi256ELNS4_4UMMA5MajorE0ELSO_0ELNSN_8SaturateE0EEEEEENS4_6LayoutINS5_IJSC_SC_SC_EEENS5_IJNSA_ILi0EEESU_SU_EEEEENS5_IJNS4_10UnderscoreESX_SX_EEEEENS4_23SM90_TMA_LOAD_MULTICASTENS4_14ComposedLayoutINS4_7SwizzleILi1ELi4ELi3EEENS4_18smem_ptr_flag_bitsILi8EEENSS_INS5_IJNSA_ILi8EEESH_EEENS5_IJSH_SC_EEEEEEEvNS4_8identityES10_S1A_vS1B_EENS_8epilogue10collective18CollectiveEpilogueINS1D_23Sm100TmaWarpSpecializedILi4ELi2ELi32ELb0ELb0EEEJSI_NS5_IJNSS_ISF_SC_EES1I_EEEaSJ_aSJ_NS1D_6fusion15FusionCallbacksIS1H_NS1K_17LinearCombinationIaiaiLNS_15FloatRoundStyleE2EEESI_S1J_JEEENS4_5SM1004TMEM4LOAD26SM100_TMEM_LOAD_16dp32b32xENS4_13SM90_TMA_LOADENS11_INS12_ILi2ELi4ELi3EEES15_NSS_INS5_IJS16_SF_EEENS5_IJSF_SC_EEEEEEENS4_39AutoVectorizingCopyWithAssumedAlignmentILi128EEENS4_14SM90_TMA_STOREES1Z_S21_S21_EEEvvEEEEvNT_6ParamsE --------------------------
	.section	.nv.constant0._ZN7cutlass13device_kernelINS_4gemm6kernel13GemmUniversalIN4cute5tupleIJiiiiEEENS1_10collective13CollectiveMmaINS1_35MainloopSm100TmaUmmaWarpSpecializedILi20ELi2ELi4ENS5_IJNS4_1CILi2EEESB_NSA_ILi1EEEEEEEENS5_IJNSA_ILi64EEENSA_ILi256EEENSA_ILi32EEEEEEaNS5_IJlSC_lEEEaSJ_NS4_8TiledMMAINS4_8MMA_AtomIJNS4_15SM100_MMA_S8_SSIaaiLi64ELi256ELNS4_4UMMA5MajorE0ELSO_0ELNSN_8SaturateE0EEEEEENS4_6LayoutINS5_IJSC_SC_SC_EEENS5_IJNSA_ILi0EEESU_SU_EEEEENS5_IJNS4_10UnderscoreESX_SX_EEEEENS4_23SM90_TMA_LOAD_MULTICASTENS4_14ComposedLayoutINS4_7SwizzleILi1ELi4ELi3EEENS4_18smem_ptr_flag_bitsILi8EEENSS_INS5_IJNSA_ILi8EEESH_EEENS5_IJSH_SC_EEEEEEEvNS4_8identityES10_S1A_vS1B_EENS_8epilogue10collective18CollectiveEpilogueINS1D_23Sm100TmaWarpSpecializedILi4ELi2ELi32ELb0ELb0EEEJSI_NS5_IJNSS_ISF_SC_EES1I_EEEaSJ_aSJ_NS1D_6fusion15FusionCallbacksIS1H_NS1K_17LinearCombinationIaiaiLNS_15FloatRoundStyleE2EEESI_S1J_JEEENS4_5SM1004TMEM4LOAD26SM100_TMEM_LOAD_16dp32b32xENS4_13SM90_TMA_LOADENS11_INS12_ILi2ELi4ELi3EEES15_NSS_INS5_IJS16_SF_EEENS5_IJSF_SC_EEEEEEENS4_39AutoVectorizingCopyWithAssumedAlignmentILi128EEENS4_14SM90_TMA_STOREES1Z_S21_S21_EEEvvEEEEvNT_6ParamsE,"a",@progbits
	.sectionflags	@""
	.align	4
.nv.constant0._ZN7cutlass13device_kernelINS_4gemm6kernel13GemmUniversalIN4cute5tupleIJiiiiEEENS1_10collective13CollectiveMmaINS1_35MainloopSm100TmaUmmaWarpSpecializedILi20ELi2ELi4ENS5_IJNS4_1CILi2EEESB_NSA_ILi1EEEEEEEENS5_IJNSA_ILi64EEENSA_ILi256EEENSA_ILi32EEEEEEaNS5_IJlSC_lEEEaSJ_NS4_8TiledMMAINS4_8MMA_AtomIJNS4_15SM100_MMA_S8_SSIaaiLi64ELi256ELNS4_4UMMA5MajorE0ELSO_0ELNSN_8SaturateE0EEEEEENS4_6LayoutINS5_IJSC_SC_SC_EEENS5_IJNSA_ILi0EEESU_SU_EEEEENS5_IJNS4_10UnderscoreESX_SX_EEEEENS4_23SM90_TMA_LOAD_MULTICASTENS4_14ComposedLayoutINS4_7SwizzleILi1ELi4ELi3EEENS4_18smem_ptr_flag_bitsILi8EEENSS_INS5_IJNSA_ILi8EEESH_EEENS5_IJSH_SC_EEEEEEEvNS4_8identityES10_S1A_vS1B_EENS_8epilogue10collective18CollectiveEpilogueINS1D_23Sm100TmaWarpSpecializedILi4ELi2ELi32ELb0ELb0EEEJSI_NS5_IJNSS_ISF_SC_EES1I_EEEaSJ_aSJ_NS1D_6fusion15FusionCallbacksIS1H_NS1K_17LinearCombinationIaiaiLNS_15FloatRoundStyleE2EEESI_S1J_JEEENS4_5SM1004TMEM4LOAD26SM100_TMEM_LOAD_16dp32b32xENS4_13SM90_TMA_LOADENS11_INS12_ILi2ELi4ELi3EEES15_NSS_INS5_IJS16_SF_EEENS5_IJSF_SC_EEEEEEENS4_39AutoVectorizingCopyWithAssumedAlignmentILi128EEENS4_14SM90_TMA_STOREES1Z_S21_S21_EEEvvEEEEvNT_6ParamsE:
	.zero		2944


//--------------------- SYMBOLS --------------------------

	.type		.nv.reservedSmem.offset0,@object
	.size		.nv.reservedSmem.offset0,0x4
	.type		.nv.reservedSmem.cap,@object
	.size		.nv.reservedSmem.cap,0x4
	.type		__assertfail,@function
